	.target	sm_86

	.elftype	@"ET_EXEC"


//--------------------- .note.nv.tkinfo           --------------------------
	.section	.note.nv.tkinfo,"",@"SHT_NOTE"
	.sectionflags	@"SHF_NOTE_NV_TKINFO"
	.tkinfo
        /*0018*/ 	.word	0x00000002
        /*0030*/ 	.string	""
        /*0030*/ 	.string	"ptxas"
        /*0030*/ 	.string	"Cuda compilation tools, release 13.1, V13.1.80"
        /*0030*/ 	.string	"Build cuda_13.1.r13.1/compiler.36836380_0"
        /*0030*/ 	.string	"-v  -arch sm_86 "



//--------------------- .note.nv.cuinfo           --------------------------
	.section	.note.nv.cuinfo,"",@"SHT_NOTE"
	.sectionflags	@"SHF_NOTE_NV_CUINFO"
        /*0018*/ 	.short	0x0002
        /*001a*/ 	.short	0x0050
        /*001c*/ 	.short	0x0083
	.zero		2


//--------------------- .nv.info                  --------------------------
	.section	.nv.info,"",@"SHT_CUDA_INFO"
	.align	4


	//----- nvinfo : EIATTR_REGCOUNT
	.align		4
        /*0000*/ 	.byte	0x04, 0x2f
        /*0002*/ 	.short	(.L_1 - .L_0)
	.align		4
.L_0:
        /*0004*/ 	.word	index@(gemm_mma_kernel)
        /*0008*/ 	.word	0x000000b2


	//----- nvinfo : EIATTR_FRAME_SIZE
	.align		4
.L_1:
        /*000c*/ 	.byte	0x04, 0x11
        /*000e*/ 	.short	(.L_3 - .L_2)
	.align		4
.L_2:
        /*0010*/ 	.word	index@(gemm_mma_kernel)
        /*0014*/ 	.word	0x00000000


	//----- nvinfo : EIATTR_MIN_STACK_SIZE
	.align		4
.L_3:
        /*0018*/ 	.byte	0x04, 0x12
        /*001a*/ 	.short	(.L_5 - .L_4)
	.align		4
.L_4:
        /*001c*/ 	.word	index@(gemm_mma_kernel)
        /*0020*/ 	.word	0x00000000
.L_5:


//--------------------- .nv.info.gemm_mma_kernel  --------------------------
	.section	.nv.info.gemm_mma_kernel,"",@"SHT_CUDA_INFO"
	.sectionflags	@""
	.align	4


	//----- nvinfo : EIATTR_CUDA_API_VERSION
	.align		4
        /*0000*/ 	.byte	0x04, 0x37
        /*0002*/ 	.short	(.L_7 - .L_6)
.L_6:
        /*0004*/ 	.word	0x00000083


	//----- nvinfo : EIATTR_SW2861232_WAR
	.align		4
.L_7:
        /*0008*/ 	.byte	0x01, 0x35
	.zero		2


	//----- nvinfo : EIATTR_PARAM_CBANK
	.align		4
        /*000c*/ 	.byte	0x04, 0x0a
        /*000e*/ 	.short	(.L_9 - .L_8)
	.align		4
.L_8:
        /*0010*/ 	.word	index@(.nv.constant0.gemm_mma_kernel)
        /*0014*/ 	.short	0x0160
        /*0016*/ 	.short	0x0024


	//----- nvinfo : EIATTR_CBANK_PARAM_SIZE
	.align		4
.L_9:
        /*0018*/ 	.byte	0x03, 0x19
        /*001a*/ 	.short	0x0024


	//----- nvinfo : EIATTR_KPARAM_INFO
	.align		4
        /*001c*/ 	.byte	0x04, 0x17
        /*001e*/ 	.short	(.L_11 - .L_10)
.L_10:
        /*0020*/ 	.word	0x00000000
        /*0024*/ 	.short	0x0005
        /*0026*/ 	.short	0x0020
        /*0028*/ 	.byte	0x00, 0xf0, 0x11, 0x00


	//----- nvinfo : EIATTR_KPARAM_INFO
	.align		4
.L_11:
        /*002c*/ 	.byte	0x04, 0x17
        /*002e*/ 	.short	(.L_13 - .L_12)
.L_12:
        /*0030*/ 	.word	0x00000000
        /*0034*/ 	.short	0x0004
        /*0036*/ 	.short	0x001c
        /*0038*/ 	.byte	0x00, 0xf0, 0x11, 0x00


	//----- nvinfo : EIATTR_KPARAM_INFO
	.align		4
.L_13:
        /*003c*/ 	.byte	0x04, 0x17
        /*003e*/ 	.short	(.L_15 - .L_14)
.L_14:
        /*0040*/ 	.word	0x00000000
        /*0044*/ 	.short	0x0003
        /*0046*/ 	.short	0x0018
        /*0048*/ 	.byte	0x00, 0xf0, 0x11, 0x00


	//----- nvinfo : EIATTR_KPARAM_INFO
	.align		4
.L_15:
        /*004c*/ 	.byte	0x04, 0x17
        /*004e*/ 	.short	(.L_17 - .L_16)
.L_16:
        /*0050*/ 	.word	0x00000000
        /*0054*/ 	.short	0x0002
        /*0056*/ 	.short	0x0010
        /*0058*/ 	.byte	0x00, 0xf0, 0x21, 0x00


	//----- nvinfo : EIATTR_KPARAM_INFO
	.align		4
.L_17:
        /*005c*/ 	.byte	0x04, 0x17
        /*005e*/ 	.short	(.L_19 - .L_18)
.L_18:
        /*0060*/ 	.word	0x00000000
        /*0064*/ 	.short	0x0001
        /*0066*/ 	.short	0x0008
        /*0068*/ 	.byte	0x00, 0xf0, 0x21, 0x00


	//----- nvinfo : EIATTR_KPARAM_INFO
	.align		4
.L_19:
        /*006c*/ 	.byte	0x04, 0x17
        /*006e*/ 	.short	(.L_21 - .L_20)
.L_20:
        /*0070*/ 	.word	0x00000000
        /*0074*/ 	.short	0x0000
        /*0076*/ 	.short	0x0000
        /*0078*/ 	.byte	0x00, 0xf0, 0x21, 0x00


	//----- nvinfo : EIATTR_WMMA_USED
	.align		4
.L_21:
        /*007c*/ 	.byte	0x01, 0x2b
	.zero		2


	//----- nvinfo : EIATTR_MAXREG_COUNT
	.align		4
        /*0080*/ 	.byte	0x03, 0x1b
        /*0082*/ 	.short	0x00ff


	//----- nvinfo : EIATTR_NUM_BARRIERS
	.align		4
        /*0084*/ 	.byte	0x02, 0x4c
        /*0086*/ 	.byte	0x01
	.zero		1


	//----- nvinfo : EIATTR_MERCURY_ISA_VERSION
	.align		4
        /*0088*/ 	.byte	0x03, 0x5f
        /*008a*/ 	.short	0x0000


	//----- nvinfo : EIATTR_EXIT_INSTR_OFFSETS
	.align		4
        /*008c*/ 	.byte	0x04, 0x1c
        /*008e*/ 	.short	(.L_23 - .L_22)


	//   ....[0]....
.L_22:
        /*0090*/ 	.word	0x00003ce0


	//   ....[1]....
        /*0094*/ 	.word	0x000053b0


	//   ....[2]....
        /*0098*/ 	.word	0x00005510


	//----- nvinfo : EIATTR_MAX_THREADS
	.align		4
.L_23:
        /*009c*/ 	.byte	0x04, 0x05
        /*009e*/ 	.short	(.L_25 - .L_24)
.L_24:
        /*00a0*/ 	.word	0x00000080
        /*00a4*/ 	.word	0x00000001
        /*00a8*/ 	.word	0x00000001


	//----- nvinfo : EIATTR_CRS_STACK_SIZE
	.align		4
.L_25:
        /*00ac*/ 	.byte	0x04, 0x1e
        /*00ae*/ 	.short	(.L_27 - .L_26)
.L_26:
        /*00b0*/ 	.word	0x00000000
.L_27:


//--------------------- .nv.callgraph             --------------------------
	.section	.nv.callgraph,"",@"SHT_CUDA_CALLGRAPH"
	.align	4
	.sectionentsize	8
	.align		4
        /*0000*/ 	.word	0x00000000
	.align		4
        /*0004*/ 	.word	0xffffffff
	.align		4
        /*0008*/ 	.word	0x00000000
	.align		4
        /*000c*/ 	.word	0xfffffffe
	.align		4
        /*0010*/ 	.word	0x00000000
	.align		4
        /*0014*/ 	.word	0xfffffffd
	.align		4
        /*0018*/ 	.word	0x00000000
	.align		4
        /*001c*/ 	.word	0xfffffffc


//--------------------- .nv.rel.action            --------------------------
	.section	.nv.rel.action,"",@"SHT_CUDA_RELOCINFO"
	.align	8
	.sectionentsize	8
        /*0000*/ 	.byte	0x73, 0x00, 0x00, 0x00, 0x00, 0x00, 0x00, 0x00, 0x00, 0x00, 0x00, 0x11, 0x25, 0x00, 0x05, 0x36


//--------------------- .nv.constant0.gemm_mma_kernel --------------------------
	.section	.nv.constant0.gemm_mma_kernel,"a",@progbits
	.sectionflags	@""
	.align	4
.nv.constant0.gemm_mma_kernel:
	.zero		388


//--------------------- .text.gemm_mma_kernel     --------------------------
	.section	.text.gemm_mma_kernel,"ax",@progbits
	.sectioninfo	@"SHI_REGISTERS=178"
	.align	128
        .global         gemm_mma_kernel
        .type           gemm_mma_kernel,@function
        .size           gemm_mma_kernel,(.L_x_66 - gemm_mma_kernel)
        .other          gemm_mma_kernel,@"STO_CUDA_ENTRY STV_DEFAULT"
gemm_mma_kernel:
.text.gemm_mma_kernel:
[----:B------:R-:W-:Y:S02]  /*0000*/  IMAD.MOV.U32 R1, RZ, RZ, c[0x0][0x28] ;  /* 0x00000a00ff017624 */ /* 0x000fe400078e00ff */
[----:B------:R-:W1:Y:S01]  /*0010*/  S2R R0, SR_TID.X ;  /* 0x0000000000007919 */ /* 0x000e620000002100 */
[----:B------:R-:W-:Y:S01]  /*0020*/  ULDC.64 UR4, c[0x0][0x118] ;  /* 0x0000460000047ab9 */ /* 0x000fe20000000a00 */
[----:B------:R-:W-:Y:S01]  /*0030*/  BSSY B0, `(.L_x_0) ;  /* 0x000012f000007945 */ /* 0x000fe20003800000 */
[----:B------:R-:W-:Y:S01]  /*0040*/  IMAD.MOV.U32 R37, RZ, RZ, RZ ;  /* 0x000000ffff257224 */ /* 0x000fe200078e00ff */
[----:B------:R-:W2:Y:S01]  /*0050*/  S2R R27, SR_CTAID.X ;  /* 0x00000000001b7919 */ /* 0x000ea20000002500 */
[----:B------:R-:W-:Y:S02]  /*0060*/  IMAD.MOV.U32 R41, RZ, RZ, RZ ;  /* 0x000000ffff297224 */ /* 0x000fe400078e00ff */
[----:B------:R-:W-:Y:S01]  /*0070*/  IMAD.MOV.U32 R45, RZ, RZ, RZ ;  /* 0x000000ffff2d7224 */ /* 0x000fe200078e00ff */
[----:B------:R-:W3:Y:S01]  /*0080*/  S2R R3, SR_CTAID.Y ;  /* 0x0000000000037919 */ /* 0x000ee20000002600 */
[----:B------:R-:W-:Y:S02]  /*0090*/  IMAD.MOV.U32 R49, RZ, RZ, RZ ;  /* 0x000000ffff317224 */ /* 0x000fe400078e00ff */
[----:B------:R-:W-:-:S02]  /*00a0*/  IMAD.MOV.U32 R53, RZ, RZ, RZ ;  /* 0x000000ffff357224 */ /* 0x000fc400078e00ff */
[----:B------:R-:W-:Y:S02]  /*00b0*/  IMAD.MOV.U32 R107, RZ, RZ, RZ ;  /* 0x000000ffff6b7224 */ /* 0x000fe400078e00ff */
[----:B------:R-:W-:Y:S02]  /*00c0*/  IMAD.MOV.U32 R103, RZ, RZ, RZ ;  /* 0x000000ffff677224 */ /* 0x000fe400078e00ff */
[----:B------:R-:W-:Y:S02]  /*00d0*/  IMAD.MOV.U32 R141, RZ, RZ, RZ ;  /* 0x000000ffff8d7224 */ /* 0x000fe400078e00ff */
[----:B------:R-:W-:Y:S02]  /*00e0*/  IMAD.MOV.U32 R145, RZ, RZ, RZ ;  /* 0x000000ffff917224 */ /* 0x000fe400078e00ff */
[----:B------:R-:W-:Y:S02]  /*00f0*/  IMAD.MOV.U32 R149, RZ, RZ, RZ ;  /* 0x000000ffff957224 */ /* 0x000fe400078e00ff */
[----:B------:R-:W-:Y:S01]  /*0100*/  IMAD.MOV.U32 R153, RZ, RZ, RZ ;  /* 0x000000ffff997224 */ /* 0x000fe200078e00ff */
[----:B-1----:R-:W-:Y:S01]  /*0110*/  ISETP.GT.AND P0, PT, R0, 0x1f, PT ;  /* 0x0000001f0000780c */ /* 0x002fe20003f04270 */
[----:B------:R-:W-:Y:S01]  /*0120*/  IMAD.MOV.U32 R157, RZ, RZ, RZ ;  /* 0x000000ffff9d7224 */ /* 0x000fe200078e00ff */
[----:B------:R-:W-:Y:S01]  /*0130*/  SHF.R.S32.HI R11, RZ, 0x1f, R0 ;  /* 0x0000001fff0b7819 */ /* 0x000fe20000011400 */
[----:B------:R-:W-:-:S02]  /*0140*/  IMAD.MOV.U32 R161, RZ, RZ, RZ ;  /* 0x000000ffffa17224 */ /* 0x000fc400078e00ff */
[----:B------:R-:W-:Y:S01]  /*0150*/  IMAD.MOV.U32 R165, RZ, RZ, RZ ;  /* 0x000000ffffa57224 */ /* 0x000fe200078e00ff */
[----:B------:R-:W-:Y:S01]  /*0160*/  LEA.HI R169, R11, R0, RZ, 0x5 ;  /* 0x000000000ba97211 */ /* 0x000fe200078f28ff */
[----:B------:R-:W-:Y:S02]  /*0170*/  IMAD.MOV.U32 R31, RZ, RZ, RZ ;  /* 0x000000ffff1f7224 */ /* 0x000fe400078e00ff */
[----:B------:R-:W-:Y:S01]  /*0180*/  IMAD.MOV.U32 R29, RZ, RZ, RZ ;  /* 0x000000ffff1d7224 */ /* 0x000fe200078e00ff */
[----:B------:R-:W-:Y:S01]  /*0190*/  SHF.R.S32.HI R169, RZ, 0x5, R169 ;  /* 0x00000005ffa97819 */ /* 0x000fe200000114a9 */
[----:B--2---:R-:W-:Y:S02]  /*01a0*/  IMAD.SHL.U32 R27, R27, 0x100, RZ ;  /* 0x000001001b1b7824 */ /* 0x004fe400078e00ff */
[----:B---3--:R-:W-:Y:S01]  /*01b0*/  IMAD.SHL.U32 R3, R3, 0x40, RZ ;  /* 0x0000004003037824 */ /* 0x008fe200078e00ff */
[----:B------:R-:W-:Y:S05]  /*01c0*/  @P0 BRA `(.L_x_1) ;  /* 0x0000115000000947 */ /* 0x000fea0003800000 */
[----:B------:R-:W-:-:S05]  /*01d0*/  IMAD.MOV.U32 R2, RZ, RZ, c[0x0][0x180] ;  /* 0x00006000ff027624 */ /* 0x000fca00078e00ff */
[----:B------:R-:W-:-:S13]  /*01e0*/  ISETP.GE.AND P0, PT, R2, 0x1, PT ;  /* 0x000000010200780c */ /* 0x000fda0003f06270 */
[----:B------:R-:W-:Y:S05]  /*01f0*/  @!P0 BRA `(.L_x_2) ;  /* 0x0000111000008947 */ /* 0x000fea0003800000 */
[----:B------:R-:W-:Y:S01]  /*0200*/  IADD3 R12, -R0, 0xff, RZ ;  /* 0x000000ff000c7810 */ /* 0x000fe20007ffe1ff */
[----:B------:R-:W-:Y:S01]  /*0210*/  BSSY B1, `(.L_x_3) ;  /* 0x0000024000017945 */ /* 0x000fe20003800000 */
[----:B------:R-:W-:Y:S02]  /*0220*/  IMAD.MOV.U32 R10, RZ, RZ, R0 ;  /* 0x000000ffff0a7224 */ /* 0x000fe400078e0000 */
[----:B------:R-:W-:-:S04]  /*0230*/  LEA.HI R2, R12, 0x1, RZ, 0x1b ;  /* 0x000000010c027811 */ /* 0x000fc800078fd8ff */
[----:B------:R-:W-:-:S13]  /*0240*/  LOP3.LUT P0, R2, R2, 0x3, RZ, 0xc0, !PT ;  /* 0x0000000302027812 */ /* 0x000fda000780c0ff */
[----:B------:R-:W-:Y:S05]  /*0250*/  @!P0 BRA `(.L_x_4) ;  /* 0x000001f000008947 */ /* 0x000fea0003800000 */
[----:B------:R-:W-:-:S04]  /*0260*/  IMAD.MOV.U32 R10, RZ, RZ, R0 ;  /* 0x000000ffff0a7224 */ /* 0x000fc800078e0000 */
.L_x_7:
[----:B-1----:R-:W-:Y:S01]  /*0270*/  IMAD.SHL.U32 R4, R10, 0x8, RZ ;  /* 0x000000080a047824 */ /* 0x002fe200078e00ff */
[----:B------:R-:W-:Y:S01]  /*0280*/  SHF.R.S32.HI R7, RZ, 0x1f, R10 ;  /* 0x0000001fff077819 */ /* 0x000fe2000001140a */
[----:B------:R-:W-:Y:S01]  /*0290*/  BSSY B2, `(.L_x_5) ;  /* 0x0000019000027945 */ /* 0x000fe20003800000 */
[----:B------:R-:W-:Y:S02]  /*02a0*/  IADD3 R2, R2, -0x1, RZ ;  /* 0xffffffff02027810 */ /* 0x000fe40007ffe0ff */
[----:B------:R-:W-:Y:S02]  /*02b0*/  SHF.R.S32.HI R5, RZ, 0x1f, R4 ;  /* 0x0000001fff057819 */ /* 0x000fe40000011404 */
[----:B------:R-:W-:Y:S02]  /*02c0*/  LEA.HI R7, R7, R10, RZ, 0x2 ;  /* 0x0000000a07077211 */ /* 0x000fe400078f10ff */
[----:B------:R-:W-:Y:S02]  /*02d0*/  LEA.HI R5, R5, R4, RZ, 0x5 ;  /* 0x0000000405057211 */ /* 0x000fe400078f28ff */
[----:B------:R-:W-:-:S02]  /*02e0*/  SHF.R.S32.HI R6, RZ, 0x2, R7 ;  /* 0x00000002ff067819 */ /* 0x000fc40000011407 */
[----:B------:R-:W-:Y:S02]  /*02f0*/  LOP3.LUT R5, R5, 0xffffffe0, RZ, 0xc0, !PT ;  /* 0xffffffe005057812 */ /* 0x000fe400078ec0ff */
[----:B------:R-:W-:-:S03]  /*0300*/  ISETP.NE.AND P1, PT, R2, RZ, PT ;  /* 0x000000ff0200720c */ /* 0x000fc60003f25270 */
[----:B------:R-:W-:Y:S02]  /*0310*/  IMAD.IADD R9, R4, 0x1, -R5 ;  /* 0x0000000104097824 */ /* 0x000fe400078e0a05 */
[----:B------:R-:W-:-:S03]  /*0320*/  IMAD.IADD R4, R3, 0x1, R6 ;  /* 0x0000000103047824 */ /* 0x000fc600078e0206 */
[----:B------:R-:W-:-:S04]  /*0330*/  ISETP.GE.AND P0, PT, R9, c[0x0][0x180], PT ;  /* 0x0000600009007a0c */ /* 0x000fc80003f06270 */
[----:B------:R-:W-:-:S13]  /*0340*/  ISETP.GE.OR P0, PT, R4, c[0x0][0x178], P0 ;  /* 0x00005e0004007a0c */ /* 0x000fda0000706670 */
[----:B------:R-:W-:Y:S05]  /*0350*/  @P0 BRA `(.L_x_6) ;  /* 0x000000c000000947 */ /* 0x000fea0003800000 */
[----:B------:R-:W-:Y:S01]  /*0360*/  IMAD R4, R4, c[0x0][0x180], RZ ;  /* 0x0000600004047a24 */ /* 0x000fe200078e02ff */
[--C-:B------:R-:W-:Y:S01]  /*0370*/  SHF.R.S32.HI R5, RZ, 0x1f, R9.reuse ;  /* 0x0000001fff057819 */ /* 0x100fe20000011409 */
[----:B------:R-:W-:-:S03]  /*0380*/  IMAD R6, R6, 0x28, R9 ;  /* 0x0000002806067824 */ /* 0x000fc600078e0209 */
[----:B------:R-:W-:-:S04]  /*0390*/  IADD3 R7, P0, R9, R4, RZ ;  /* 0x0000000409077210 */ /* 0x000fc80007f1e0ff */
[----:B------:R-:W-:Y:S02]  /*03a0*/  LEA.HI.X.SX32 R8, R4, R5, 0x1, P0 ;  /* 0x0000000504087211 */ /* 0x000fe400000f0eff */
[----:B------:R-:W-:-:S04]  /*03b0*/  LEA R4, P0, R7, c[0x0][0x160], 0x1 ;  /* 0x0000580007047a11 */ /* 0x000fc800078008ff */
[----:B------:R-:W-:Y:S01]  /*03c0*/  LEA.HI.X R5, R7, c[0x0][0x164], R8, 0x1, P0 ;  /* 0x0000590007057a11 */ /* 0x000fe200000f0c08 */
[----:B------:R-:W-:-:S05]  /*03d0*/  IMAD.SHL.U32 R7, R6, 0x2, RZ ;  /* 0x0000000206077824 */ /* 0x000fca00078e00ff */
[----:B------:R-:W-:Y:S01]  /*03e0*/  @!PT LDS RZ, [RZ] ;  /* 0x00000000fffff984 */ /* 0x000fe20000000800 */
[----:B------:R-:W-:Y:S01]  /*03f0*/  @!PT LDS RZ, [RZ] ;  /* 0x00000000fffff984 */ /* 0x000fe20000000800 */
[----:B------:R-:W-:Y:S01]  /*0400*/  @!PT LDS RZ, [RZ] ;  /* 0x00000000fffff984 */ /* 0x000fe20000000800 */
[----:B------:R1:W-:Y:S03]  /*0410*/  LDGSTS.E.128 [R7+0x80], [R4.64] ;  /* 0x0008000004077fae */ /* 0x0003e6000b921c44 */
.L_x_6:
[----:B------:R-:W-:Y:S05]  /*0420*/  BSYNC B2 ;  /* 0x0000000000027941 */ /* 0x000fea0003800000 */
.L_x_5:
[----:B------:R-:W-:Y:S01]  /*0430*/  IADD3 R10, R10, 0x20, RZ ;  /* 0x000000200a0a7810 */ /* 0x000fe20007ffe0ff */
[----:B------:R-:W-:Y:S05]  /*0440*/  @P1 BRA `(.L_x_7) ;  /* 0xfffffe2000001947 */ /* 0x000fea000383ffff */
.L_x_4:
[----:B------:R-:W-:Y:S05]  /*0450*/  BSYNC B1 ;  /* 0x0000000000017941 */ /* 0x000fea0003800000 */
.L_x_3:
[----:B------:R-:W-:Y:S01]  /*0460*/  ISETP.GE.U32.AND P0, PT, R12, 0x60, PT ;  /* 0x000000600c00780c */ /* 0x000fe20003f06070 */
[----:B------:R-:W-:-:S12]  /*0470*/  BSSY B1, `(.L_x_8) ;  /* 0x000005e000017945 */ /* 0x000fd80003800000 */
[----:B------:R-:W-:Y:S05]  /*0480*/  @!P0 BRA `(.L_x_9) ;  /* 0x000005c000008947 */ /* 0x000fea0003800000 */
.L_x_12:
[C---:B-1----:R-:W-:Y:S01]  /*0490*/  IADD3 R4, R10.reuse, 0x20, RZ ;  /* 0x000000200a047810 */ /* 0x042fe20007ffe0ff */
[C---:B------:R-:W-:Y:S01]  /*04a0*/  IMAD.SHL.U32 R2, R10.reuse, 0x8, RZ ;  /* 0x000000080a027824 */ /* 0x040fe200078e00ff */
[----:B------:R-:W-:Y:S01]  /*04b0*/  IADD3 R8, R10, 0x40, RZ ;  /* 0x000000400a087810 */ /* 0x000fe20007ffe0ff */
[----:B------:R-:W-:Y:S01]  /*04c0*/  BSSY B2, `(.L_x_10) ;  /* 0x0000057000027945 */ /* 0x000fe20003800000 */
[----:B------:R-:W-:Y:S02]  /*04d0*/  SHF.R.S32.HI R7, RZ, 0x1f, R4 ;  /* 0x0000001fff077819 */ /* 0x000fe40000011404 */
[----:B------:R-:W-:Y:S01]  /*04e0*/  SHF.R.S32.HI R9, RZ, 0x1f, R8 ;  /* 0x0000001fff097819 */ /* 0x000fe20000011408 */
[----:B------:R-:W-:Y:S01]  /*04f0*/  IMAD.SHL.U32 R12, R8, 0x8, RZ ;  /* 0x00000008080c7824 */ /* 0x000fe200078e00ff */
[----:B------:R-:W-:Y:S01]  /*0500*/  LEA.HI R6, R7, R4, RZ, 0x2 ;  /* 0x0000000407067211 */ /* 0x000fe200078f10ff */
[----:B------:R-:W-:Y:S01]  /*0510*/  IMAD.SHL.U32 R4, R4, 0x8, RZ ;  /* 0x0000000804047824 */ /* 0x000fe200078e00ff */
[----:B------:R-:W-:-:S02]  /*0520*/  SHF.R.S32.HI R5, RZ, 0x1f, R2 ;  /* 0x0000001fff057819 */ /* 0x000fc40000011402 */
[----:B------:R-:W-:Y:S02]  /*0530*/  SHF.R.S32.HI R13, RZ, 0x1f, R12 ;  /* 0x0000001fff0d7819 */ /* 0x000fe4000001140c */
[----:B------:R-:W-:Y:S02]  /*0540*/  LEA.HI R8, R9, R8, RZ, 0x2 ;  /* 0x0000000809087211 */ /* 0x000fe400078f10ff */
[----:B------:R-:W-:Y:S02]  /*0550*/  SHF.R.S32.HI R9, RZ, 0x1f, R4 ;  /* 0x0000001fff097819 */ /* 0x000fe40000011404 */
[----:B------:R-:W-:Y:S02]  /*0560*/  LEA.HI R5, R5, R2, RZ, 0x5 ;  /* 0x0000000205057211 */ /* 0x000fe400078f28ff */
[----:B------:R-:W-:Y:S02]  /*0570*/  LEA.HI R13, R13, R12, RZ, 0x5 ;  /* 0x0000000c0d0d7211 */ /* 0x000fe400078f28ff */
[----:B------:R-:W-:-:S02]  /*0580*/  SHF.R.S32.HI R7, RZ, 0x1f, R10 ;  /* 0x0000001fff077819 */ /* 0x000fc4000001140a */
[----:B------:R-:W-:Y:S02]  /*0590*/  LEA.HI R9, R9, R4, RZ, 0x5 ;  /* 0x0000000409097211 */ /* 0x000fe400078f28ff */
[----:B------:R-:W-:Y:S02]  /*05a0*/  LOP3.LUT R5, R5, 0xffffffe0, RZ, 0xc0, !PT ;  /* 0xffffffe005057812 */ /* 0x000fe400078ec0ff */
[----:B------:R-:W-:Y:S02]  /*05b0*/  LOP3.LUT R13, R13, 0xffffffe0, RZ, 0xc0, !PT ;  /* 0xffffffe00d0d7812 */ /* 0x000fe400078ec0ff */
[----:B------:R-:W-:Y:S01]  /*05c0*/  LEA.HI R7, R7, R10, RZ, 0x2 ;  /* 0x0000000a07077211 */ /* 0x000fe200078f10ff */
[----:B------:R-:W-:Y:S01]  /*05d0*/  IMAD.IADD R15, R2, 0x1, -R5 ;  /* 0x00000001020f7824 */ /* 0x000fe200078e0a05 */
[----:B------:R-:W-:Y:S01]  /*05e0*/  LOP3.LUT R9, R9, 0xffffffe0, RZ, 0xc0, !PT ;  /* 0xffffffe009097812 */ /* 0x000fe200078ec0ff */
[----:B------:R-:W-:Y:S01]  /*05f0*/  IMAD.IADD R19, R12, 0x1, -R13 ;  /* 0x000000010c137824 */ /* 0x000fe200078e0a0d */
[----:B------:R-:W-:-:S02]  /*0600*/  IADD3 R2, R10, 0x60, RZ ;  /* 0x000000600a027810 */ /* 0x000fc40007ffe0ff */
[----:B------:R-:W-:Y:S01]  /*0610*/  SHF.R.S32.HI R16, RZ, 0x2, R7 ;  /* 0x00000002ff107819 */ /* 0x000fe20000011407 */
[----:B------:R-:W-:Y:S01]  /*0620*/  IMAD.IADD R17, R4, 0x1, -R9 ;  /* 0x0000000104117824 */ /* 0x000fe200078e0a09 */
[----:B------:R-:W-:Y:S01]  /*0630*/  SHF.R.S32.HI R12, RZ, 0x2, R6 ;  /* 0x00000002ff0c7819 */ /* 0x000fe20000011406 */
[----:B------:R-:W-:Y:S01]  /*0640*/  IMAD.SHL.U32 R7, R2, 0x8, RZ ;  /* 0x0000000802077824 */ /* 0x000fe200078e00ff */
[----:B------:R-:W-:Y:S01]  /*0650*/  SHF.R.S32.HI R18, RZ, 0x2, R8 ;  /* 0x00000002ff127819 */ /* 0x000fe20000011408 */
[----:B------:R-:W-:Y:S01]  /*0660*/  IMAD.IADD R9, R3, 0x1, R16 ;  /* 0x0000000103097824 */ /* 0x000fe200078e0210 */
[----:B------:R-:W-:Y:S01]  /*0670*/  ISETP.GE.AND P1, PT, R15, c[0x0][0x180], PT ;  /* 0x000060000f007a0c */ /* 0x000fe20003f26270 */
[----:B------:R-:W-:Y:S01]  /*0680*/  IMAD.IADD R8, R3, 0x1, R12 ;  /* 0x0000000103087824 */ /* 0x000fe200078e020c */
[----:B------:R-:W-:Y:S01]  /*0690*/  ISETP.GE.AND P0, PT, R17, c[0x0][0x180], PT ;  /* 0x0000600011007a0c */ /* 0x000fe20003f06270 */
[----:B------:R-:W-:Y:S01]  /*06a0*/  IMAD.IADD R13, R3, 0x1, R18 ;  /* 0x00000001030d7824 */ /* 0x000fe200078e0212 */
[----:B------:R-:W-:-:S02]  /*06b0*/  ISETP.GE.AND P2, PT, R19, c[0x0][0x180], PT ;  /* 0x0000600013007a0c */ /* 0x000fc40003f46270 */
[----:B------:R-:W-:Y:S02]  /*06c0*/  SHF.R.S32.HI R4, RZ, 0x1f, R7 ;  /* 0x0000001fff047819 */ /* 0x000fe40000011407 */
[----:B------:R-:W-:Y:S02]  /*06d0*/  ISETP.GE.OR P1, PT, R9, c[0x0][0x178], P1 ;  /* 0x00005e0009007a0c */ /* 0x000fe40000f26670 */
[----:B------:R-:W-:Y:S02]  /*06e0*/  ISETP.GE.OR P0, PT, R8, c[0x0][0x178], P0 ;  /* 0x00005e0008007a0c */ /* 0x000fe40000706670 */
[----:B------:R-:W-:Y:S02]  /*06f0*/  ISETP.GE.OR P2, PT, R13, c[0x0][0x178], P2 ;  /* 0x00005e000d007a0c */ /* 0x000fe40001746670 */
[----:B------:R-:W-:Y:S02]  /*0700*/  LEA.HI R4, R4, R7, RZ, 0x5 ;  /* 0x0000000704047211 */ /* 0x000fe400078f28ff */
[----:B------:R-:W-:-:S02]  /*0710*/  SHF.R.S32.HI R5, RZ, 0x1f, R2 ;  /* 0x0000001fff057819 */ /* 0x000fc40000011402 */
[----:B------:R-:W-:Y:S02]  /*0720*/  LOP3.LUT R6, R4, 0xffffffe0, RZ, 0xc0, !PT ;  /* 0xffffffe004067812 */ /* 0x000fe400078ec0ff */
[----:B------:R-:W-:Y:S01]  /*0730*/  LEA.HI R14, R5, R2, RZ, 0x2 ;  /* 0x00000002050e7211 */ /* 0x000fe200078f10ff */
[----:B------:R-:W-:Y:S02]  /*0740*/  @!P1 IMAD R4, R9, c[0x0][0x180], RZ ;  /* 0x0000600009049a24 */ /* 0x000fe400078e02ff */
[----:B------:R-:W-:Y:S01]  /*0750*/  IMAD.IADD R21, R7, 0x1, -R6 ;  /* 0x0000000107157824 */ /* 0x000fe200078e0a06 */
[----:B------:R-:W-:Y:S01]  /*0760*/  @!P1 SHF.R.S32.HI R7, RZ, 0x1f, R15 ;  /* 0x0000001fff079819 */ /* 0x000fe2000001140f */
[----:B------:R-:W-:Y:S01]  /*0770*/  @!P0 IMAD R5, R8, c[0x0][0x180], RZ ;  /* 0x0000600008058a24 */ /* 0x000fe200078e02ff */
[----:B------:R-:W-:Y:S01]  /*0780*/  @!P0 SHF.R.S32.HI R8, RZ, 0x1f, R17 ;  /* 0x0000001fff088819 */ /* 0x000fe20000011411 */
[----:B------:R-:W-:Y:S01]  /*0790*/  @!P2 IMAD R6, R13, c[0x0][0x180], RZ ;  /* 0x000060000d06aa24 */ /* 0x000fe200078e02ff */
[----:B------:R-:W-:Y:S01]  /*07a0*/  @!P2 SHF.R.S32.HI R9, RZ, 0x1f, R19 ;  /* 0x0000001fff09a819 */ /* 0x000fe20000011413 */
[----:B------:R-:W-:Y:S01]  /*07b0*/  @!P1 IMAD R2, R16, 0x28, R15 ;  /* 0x0000002810029824 */ /* 0x000fe200078e020f */
[----:B------:R-:W-:Y:S01]  /*07c0*/  @!P1 IADD3 R15, P3, R15, R4, RZ ;  /* 0x000000040f0f9210 */ /* 0x000fe20007f7e0ff */
[----:B------:R-:W-:Y:S01]  /*07d0*/  @!P0 IMAD R12, R12, 0x28, R17 ;  /* 0x000000280c0c8824 */ /* 0x000fe200078e0211 */
[----:B------:R-:W-:Y:S01]  /*07e0*/  @!P0 IADD3 R17, P4, R17, R5, RZ ;  /* 0x0000000511118210 */ /* 0x000fe20007f9e0ff */
[----:B------:R-:W-:Y:S01]  /*07f0*/  @!P2 IMAD R13, R18, 0x28, R19 ;  /* 0x00000028120da824 */ /* 0x000fe200078e0213 */
[----:B------:R-:W-:-:S02]  /*0800*/  @!P2 IADD3 R16, P5, R19, R6, RZ ;  /* 0x000000061310a210 */ /* 0x000fc40007fbe0ff */
[----:B------:R-:W-:Y:S01]  /*0810*/  @!P1 LEA.HI.X.SX32 R20, R4, R7, 0x1, P3 ;  /* 0x0000000704149211 */ /* 0x000fe200018f0eff */
[----:B------:R-:W-:Y:S01]  /*0820*/  @!P2 IMAD.SHL.U32 R13, R13, 0x2, RZ ;  /* 0x000000020d0da824 */ /* 0x000fe200078e00ff */
[----:B------:R-:W-:Y:S02]  /*0830*/  @!P0 LEA.HI.X.SX32 R18, R5, R8, 0x1, P4 ;  /* 0x0000000805128211 */ /* 0x000fe400020f0eff */
[----:B------:R-:W-:Y:S02]  /*0840*/  @!P1 LEA R4, P3, R15, c[0x0][0x160], 0x1 ;  /* 0x000058000f049a11 */ /* 0x000fe400078608ff */
[----:B------:R-:W-:Y:S02]  /*0850*/  @!P2 LEA.HI.X.SX32 R9, R6, R9, 0x1, P5 ;  /* 0x000000090609a211 */ /* 0x000fe400028f0eff */
[----:B------:R-:W-:Y:S02]  /*0860*/  @!P0 LEA R6, P4, R17, c[0x0][0x160], 0x1 ;  /* 0x0000580011068a11 */ /* 0x000fe400078808ff */
[----:B------:R-:W-:-:S02]  /*0870*/  @!P2 LEA R8, P5, R16, c[0x0][0x160], 0x1 ;  /* 0x000058001008aa11 */ /* 0x000fc400078a08ff */
[----:B------:R-:W-:Y:S01]  /*0880*/  @!P1 LEA.HI.X R5, R15, c[0x0][0x164], R20, 0x1, P3 ;  /* 0x000059000f059a11 */ /* 0x000fe200018f0c14 */
[----:B------:R-:W-:Y:S01]  /*0890*/  @!P1 IMAD.SHL.U32 R15, R2, 0x2, RZ ;  /* 0x00000002020f9824 */ /* 0x000fe200078e00ff */
[----:B------:R-:W-:Y:S01]  /*08a0*/  @!P0 LEA.HI.X R7, R17, c[0x0][0x164], R18, 0x1, P4 ;  /* 0x0000590011078a11 */ /* 0x000fe200020f0c12 */
[----:B------:R-:W-:Y:S01]  /*08b0*/  @!P0 IMAD.SHL.U32 R17, R12, 0x2, RZ ;  /* 0x000000020c118824 */ /* 0x000fe200078e00ff */
[----:B------:R-:W-:Y:S02]  /*08c0*/  @!P2 LEA.HI.X R9, R16, c[0x0][0x164], R9, 0x1, P5 ;  /* 0x000059001009aa11 */ /* 0x000fe400028f0c09 */
[----:B------:R-:W-:Y:S01]  /*08d0*/  SHF.R.S32.HI R14, RZ, 0x2, R14 ;  /* 0x00000002ff0e7819 */ /* 0x000fe2000001140e */
[----:B------:R-:W-:Y:S01]  /*08e0*/  @!PT LDS RZ, [RZ] ;  /* 0x00000000fffff984 */ /* 0x000fe20000000800 */
[----:B------:R-:W-:Y:S01]  /*08f0*/  @!PT LDS RZ, [RZ] ;  /* 0x00000000fffff984 */ /* 0x000fe20000000800 */
[----:B------:R-:W-:Y:S01]  /*0900*/  @!PT LDS RZ, [RZ] ;  /* 0x00000000fffff984 */ /* 0x000fe20000000800 */
[----:B------:R1:W-:Y:S01]  /*0910*/  @!P1 LDGSTS.E.128 [R15+0x80], [R4.64] ;  /* 0x00080000040f9fae */ /* 0x0003e2000b921c44 */
[----:B------:R-:W-:-:S03]  /*0920*/  ISETP.GE.AND P1, PT, R21, c[0x0][0x180], PT ;  /* 0x0000600015007a0c */ /* 0x000fc60003f26270 */
[----:B------:R1:W-:Y:S01]  /*0930*/  @!P0 LDGSTS.E.128 [R17+0x80], [R6.64] ;  /* 0x0008000006118fae */ /* 0x0003e2000b921c44 */
[----:B------:R-:W-:Y:S01]  /*0940*/  IMAD.IADD R2, R3, 0x1, R14 ;  /* 0x0000000103027824 */ /* 0x000fe200078e020e */
[C---:B------:R-:W-:Y:S02]  /*0950*/  ISETP.GE.AND P0, PT, R10.reuse, 0x80, PT ;  /* 0x000000800a00780c */ /* 0x040fe40003f06270 */
[----:B------:R1:W-:Y:S01]  /*0960*/  @!P2 LDGSTS.E.128 [R13+0x80], [R8.64] ;  /* 0x00080000080dafae */ /* 0x0003e2000b921c44 */
[----:B------:R-:W-:Y:S02]  /*0970*/  IADD3 R10, R10, 0x80, RZ ;  /* 0x000000800a0a7810 */ /* 0x000fe40007ffe0ff */
[----:B------:R-:W-:-:S13]  /*0980*/  ISETP.GE.OR P1, PT, R2, c[0x0][0x178], P1 ;  /* 0x00005e0002007a0c */ /* 0x000fda0000f26670 */
[----:B------:R-:W-:Y:S05]  /*0990*/  @P1 BRA `(.L_x_11) ;  /* 0x0000009000001947 */ /* 0x000fea0003800000 */
[----:B-1----:R-:W-:Y:S01]  /*09a0*/  IMAD R4, R2, c[0x0][0x180], RZ ;  /* 0x0000600002047a24 */ /* 0x002fe200078e02ff */
[--C-:B------:R-:W-:Y:S01]  /*09b0*/  SHF.R.S32.HI R5, RZ, 0x1f, R21.reuse ;  /* 0x0000001fff057819 */ /* 0x100fe20000011415 */
[----:B------:R-:W-:-:S03]  /*09c0*/  IMAD R2, R14, 0x28, R21 ;  /* 0x000000280e027824 */ /* 0x000fc600078e0215 */
[----:B------:R-:W-:Y:S01]  /*09d0*/  IADD3 R6, P1, R21, R4, RZ ;  /* 0x0000000415067210 */ /* 0x000fe20007f3e0ff */
[----:B------:R-:W-:-:S03]  /*09e0*/  IMAD.SHL.U32 R7, R2, 0x2, RZ ;  /* 0x0000000202077824 */ /* 0x000fc600078e00ff */
[----:B------:R-:W-:Y:S02]  /*09f0*/  LEA.HI.X.SX32 R5, R4, R5, 0x1, P1 ;  /* 0x0000000504057211 */ /* 0x000fe400008f0eff */
[----:B------:R-:W-:-:S04]  /*0a00*/  LEA R4, P1, R6, c[0x0][0x160], 0x1 ;  /* 0x0000580006047a11 */ /* 0x000fc800078208ff */
[----:B------:R-:W-:-:S05]  /*0a10*/  LEA.HI.X R5, R6, c[0x0][0x164], R5, 0x1, P1 ;  /* 0x0000590006057a11 */ /* 0x000fca00008f0c05 */
[----:B------:R1:W-:Y:S04]  /*0a20*/  LDGSTS.E.128 [R7+0x80], [R4.64] ;  /* 0x0008000004077fae */ /* 0x0003e8000b921c44 */
.L_x_11:
[----:B-1----:R-:W-:Y:S05]  /*0a30*/  BSYNC B2 ;  /* 0x0000000000027941 */ /* 0x002fea0003800000 */
.L_x_10:
[----:B------:R-:W-:Y:S05]  /*0a40*/  @!P0 BRA `(.L_x_12) ;  /* 0xfffffa4000008947 */ /* 0x000fea000383ffff */
.L_x_9:
[----:B------:R-:W-:Y:S05]  /*0a50*/  BSYNC B1 ;  /* 0x0000000000017941 */ /* 0x000fea0003800000 */
.L_x_8:
[----:B------:R-:W-:Y:S01]  /*0a60*/  ISETP.GT.AND P0, PT, R0, 0x3ff, PT ;  /* 0x000003ff0000780c */ /* 0x000fe20003f04270 */
[----:B------:R-:W-:-:S12]  /*0a70*/  BSSY B1, `(.L_x_13) ;  /* 0x0000088000017945 */ /* 0x000fd80003800000 */
[----:B------:R-:W-:Y:S05]  /*0a80*/  @P0 BRA `(.L_x_14) ;  /* 0x0000086000000947 */ /* 0x000fea0003800000 */
[C---:B-1----:R-:W-:Y:S01]  /*0a90*/  IMNMX R5, R0.reuse, 0x3e0, !PT ;  /* 0x000003e000057817 */ /* 0x042fe20007800200 */
[----:B------:R-:W-:Y:S01]  /*0aa0*/  BSSY B2, `(.L_x_15) ;  /* 0x0000026000027945 */ /* 0x000fe20003800000 */
[----:B------:R-:W-:Y:S02]  /*0ab0*/  IMAD.MOV.U32 R10, RZ, RZ, R0 ;  /* 0x000000ffff0a7224 */ /* 0x000fe400078e0000 */
[----:B------:R-:W-:-:S04]  /*0ac0*/  IADD3 R2, -R0, 0x1f, R5 ;  /* 0x0000001f00027810 */ /* 0x000fc80007ffe105 */
[----:B------:R-:W-:-:S04]  /*0ad0*/  LEA.HI R4, R2, 0x1, RZ, 0x1b ;  /* 0x0000000102047811 */ /* 0x000fc800078fd8ff */
[----:B------:R-:W-:-:S13]  /*0ae0*/  LOP3.LUT P0, R4, R4, 0x3, RZ, 0xc0, !PT ;  /* 0x0000000304047812 */ /* 0x000fda000780c0ff */
[----:B------:R-:W-:Y:S05]  /*0af0*/  @!P0 BRA `(.L_x_16) ;  /* 0x0000020000008947 */ /* 0x000fea0003800000 */
[----:B------:R-:W-:Y:S02]  /*0b00*/  IMAD.MOV.U32 R6, RZ, RZ, R4 ;  /* 0x000000ffff067224 */ /* 0x000fe400078e0004 */
[----:B------:R-:W-:-:S04]  /*0b10*/  IMAD.MOV.U32 R10, RZ, RZ, R0 ;  /* 0x000000ffff0a7224 */ /* 0x000fc800078e0000 */
.L_x_19:
[----:B-1----:R-:W-:Y:S01]  /*0b20*/  IMAD.SHL.U32 R4, R10, 0x8, RZ ;  /* 0x000000080a047824 */ /* 0x002fe200078e00ff */
[----:B------:R-:W-:Y:S01]  /*0b30*/  SHF.R.S32.HI R7, RZ, 0x1f, R10 ;  /* 0x0000001fff077819 */ /* 0x000fe2000001140a */
[----:B------:R-:W-:Y:S01]  /*0b40*/  BSSY B3, `(.L_x_17) ;  /* 0x0000019000037945 */ /* 0x000fe20003800000 */
[----:B------:R-:W-:Y:S02]  /*0b50*/  IADD3 R6, R6, -0x1, RZ ;  /* 0xffffffff06067810 */ /* 0x000fe40007ffe0ff */
[----:B------:R-:W-:Y:S02]  /*0b60*/  SHF.R.S32.HI R5, RZ, 0x1f, R4 ;  /* 0x0000001fff057819 */ /* 0x000fe40000011404 */
[----:B------:R-:W-:Y:S02]  /*0b70*/  LEA.HI R7, R7, R10, RZ, 0x5 ;  /* 0x0000000a07077211 */ /* 0x000fe400078f28ff */
[----:B------:R-:W-:-:S02]  /*0b80*/  LEA.HI R5, R5, R4, RZ, 0x8 ;  /* 0x0000000405057211 */ /* 0x000fc400078f40ff */
[----:B------:R-:W-:Y:S02]  /*0b90*/  SHF.R.S32.HI R7, RZ, 0x5, R7 ;  /* 0x00000005ff077819 */ /* 0x000fe40000011407 */
[----:B------:R-:W-:Y:S02]  /*0ba0*/  LOP3.LUT R5, R5, 0xffffff00, RZ, 0xc0, !PT ;  /* 0xffffff0005057812 */ /* 0x000fe400078ec0ff */
[----:B------:R-:W-:-:S03]  /*0bb0*/  ISETP.NE.AND P1, PT, R6, RZ, PT ;  /* 0x000000ff0600720c */ /* 0x000fc60003f25270 */
[----:B------:R-:W-:-:S04]  /*0bc0*/  IMAD.IADD R12, R4, 0x1, -R5 ;  /* 0x00000001040c7824 */ /* 0x000fc800078e0a05 */
[----:B------:R-:W-:-:S05]  /*0bd0*/  IMAD.IADD R9, R27, 0x1, R12 ;  /* 0x000000011b097824 */ /* 0x000fca00078e020c */
[----:B------:R-:W-:-:S04]  /*0be0*/  ISETP.GE.AND P0, PT, R9, c[0x0][0x17c], PT ;  /* 0x00005f0009007a0c */ /* 0x000fc80003f06270 */
[----:B------:R-:W-:-:S13]  /*0bf0*/  ISETP.GE.OR P0, PT, R7, c[0x0][0x180], P0 ;  /* 0x0000600007007a0c */ /* 0x000fda0000706670 */
[----:B------:R-:W-:Y:S05]  /*0c00*/  @P0 BRA `(.L_x_18) ;  /* 0x000000c000000947 */ /* 0x000fea0003800000 */
[C---:B------:R-:W-:Y:S01]  /*0c10*/  IMAD R4, R7.reuse, c[0x0][0x17c], RZ ;  /* 0x00005f0007047a24 */ /* 0x040fe200078e02ff */
[----:B------:R-:W-:Y:S01]  /*0c20*/  SHF.R.S32.HI R5, RZ, 0x1f, R9 ;  /* 0x0000001fff057819 */ /* 0x000fe20000011409 */
[----:B------:R-:W-:-:S03]  /*0c30*/  IMAD R7, R7, 0x108, R12 ;  /* 0x0000010807077824 */ /* 0x000fc600078e020c */
[----:B------:R-:W-:Y:S01]  /*0c40*/  IADD3 R8, P0, R9, R4, RZ ;  /* 0x0000000409087210 */ /* 0x000fe20007f1e0ff */
[----:B------:R-:W-:-:S03]  /*0c50*/  IMAD.SHL.U32 R7, R7, 0x2, RZ ;  /* 0x0000000207077824 */ /* 0x000fc600078e00ff */
[----:B------:R-:W-:Y:S02]  /*0c60*/  LEA.HI.X.SX32 R5, R4, R5, 0x1, P0 ;  /* 0x0000000504057211 */ /* 0x000fe400000f0eff */
[----:B------:R-:W-:-:S04]  /*0c70*/  LEA R4, P0, R8, c[0x0][0x168], 0x1 ;  /* 0x00005a0008047a11 */ /* 0x000fc800078008ff */
[----:B------:R-:W-:-:S05]  /*0c80*/  LEA.HI.X R5, R8, c[0x0][0x16c], R5, 0x1, P0 ;  /* 0x00005b0008057a11 */ /* 0x000fca00000f0c05 */
[----:B------:R-:W-:Y:S01]  /*0c90*/  @!PT LDS RZ, [RZ] ;  /* 0x00000000fffff984 */ /* 0x000fe20000000800 */
[----:B------:R-:W-:Y:S01]  /*0ca0*/  @!PT LDS RZ, [RZ] ;  /* 0x00000000fffff984 */ /* 0x000fe20000000800 */
[----:B------:R-:W-:Y:S01]  /*0cb0*/  @!PT LDS RZ, [RZ] ;  /* 0x00000000fffff984 */ /* 0x000fe20000000800 */
[----:B------:R1:W-:Y:S04]  /*0cc0*/  LDGSTS.E.128 [R7+0x2880], [R4.64] ;  /* 0x0288000004077fae */ /* 0x0003e8000b921c44 */
.L_x_18:
[----:B------:R-:W-:Y:S05]  /*0cd0*/  BSYNC B3 ;  /* 0x0000000000037941 */ /* 0x000fea0003800000 */
.L_x_17:
[----:B------:R-:W-:Y:S01]  /*0ce0*/  IADD3 R10, R10, 0x20, RZ ;  /* 0x000000200a0a7810 */ /* 0x000fe20007ffe0ff */
[----:B------:R-:W-:Y:S05]  /*0cf0*/  @P1 BRA `(.L_x_19) ;  /* 0xfffffe2000001947 */ /* 0x000fea000383ffff */
.L_x_16:
[----:B------:R-:W-:Y:S05]  /*0d00*/  BSYNC B2 ;  /* 0x0000000000027941 */ /* 0x000fea0003800000 */
.L_x_15:
[----:B------:R-:W-:-:S13]  /*0d10*/  ISETP.GE.U32.AND P0, PT, R2, 0x60, PT ;  /* 0x000000600200780c */ /* 0x000fda0003f06070 */
[----:B------:R-:W-:Y:S05]  /*0d20*/  @!P0 BRA `(.L_x_14) ;  /* 0x000005c000008947 */ /* 0x000fea0003800000 */
.L_x_22:
[C---:B-1----:R-:W-:Y:S01]  /*0d30*/  IADD3 R4, R10.reuse, 0x20, RZ ;  /* 0x000000200a047810 */ /* 0x042fe20007ffe0ff */
[C---:B------:R-:W-:Y:S01]  /*0d40*/  IMAD.SHL.U32 R2, R10.reuse, 0x8, RZ ;  /* 0x000000080a027824 */ /* 0x040fe200078e00ff */
[----:B------:R-:W-:Y:S01]  /*0d50*/  IADD3 R8, R10, 0x40, RZ ;  /* 0x000000400a087810 */ /* 0x000fe20007ffe0ff */
[----:B------:R-:W-:Y:S01]  /*0d60*/  BSSY B2, `(.L_x_20) ;  /* 0x0000057000027945 */ /* 0x000fe20003800000 */
[----:B------:R-:W-:Y:S02]  /*0d70*/  SHF.R.S32.HI R7, RZ, 0x1f, R4 ;  /* 0x0000001fff077819 */ /* 0x000fe40000011404 */
[----:B------:R-:W-:Y:S02]  /*0d80*/  SHF.R.S32.HI R9, RZ, 0x1f, R8 ;  /* 0x0000001fff097819 */ /* 0x000fe40000011408 */
[----:B------:R-:W-:Y:S01]  /*0d90*/  LEA.HI R6, R7, R4, RZ, 0x5 ;  /* 0x0000000407067211 */ /* 0x000fe200078f28ff */
[----:B------:R-:W-:Y:S01]  /*0da0*/  IMAD.SHL.U32 R4, R4, 0x8, RZ ;  /* 0x0000000804047824 */ /* 0x000fe200078e00ff */
[----:B------:R-:W-:-:S02]  /*0db0*/  SHF.R.S32.HI R5, RZ, 0x1f, R2 ;  /* 0x0000001fff057819 */ /* 0x000fc40000011402 */
[----:B------:R-:W-:Y:S01]  /*0dc0*/  LEA.HI R12, R9, R8, RZ, 0x5 ;  /* 0x00000008090c7211 */ /* 0x000fe200078f28ff */
[----:B------:R-:W-:Y:S01]  /*0dd0*/  IMAD.SHL.U32 R8, R8, 0x8, RZ ;  /* 0x0000000808087824 */ /* 0x000fe200078e00ff */
[----:B------:R-:W-:Y:S02]  /*0de0*/  LEA.HI R5, R5, R2, RZ, 0x8 ;  /* 0x0000000205057211 */ /* 0x000fe400078f40ff */
[----:B------:R-:W-:Y:S02]  /*0df0*/  SHF.R.S32.HI R9, RZ, 0x1f, R4 ;  /* 0x0000001fff097819 */ /* 0x000fe40000011404 */
[----:B------:R-:W-:Y:S02]  /*0e00*/  LOP3.LUT R5, R5, 0xffffff00, RZ, 0xc0, !PT ;  /* 0xffffff0005057812 */ /* 0x000fe400078ec0ff */
[----:B------:R-:W-:Y:S02]  /*0e10*/  SHF.R.S32.HI R13, RZ, 0x1f, R8 ;  /* 0x0000001fff0d7819 */ /* 0x000fe40000011408 */
[----:B------:R-:W-:Y:S01]  /*0e20*/  LEA.HI R9, R9, R4, RZ, 0x8 ;  /* 0x0000000409097211 */ /* 0x000fe200078f40ff */
[----:B------:R-:W-:Y:S01]  /*0e30*/  IMAD.IADD R14, R2, 0x1, -R5 ;  /* 0x00000001020e7824 */ /* 0x000fe200078e0a05 */
[----:B------:R-:W-:-:S02]  /*0e40*/  LEA.HI R13, R13, R8, RZ, 0x8 ;  /* 0x000000080d0d7211 */ /* 0x000fc400078f40ff */
[----:B------:R-:W-:Y:S01]  /*0e50*/  LOP3.LUT R9, R9, 0xffffff00, RZ, 0xc0, !PT ;  /* 0xffffff0009097812 */ /* 0x000fe200078ec0ff */
[----:B------:R-:W-:Y:S01]  /*0e60*/  IMAD.IADD R15, R27, 0x1, R14 ;  /* 0x000000011b0f7824 */ /* 0x000fe200078e020e */
[----:B------:R-:W-:Y:S02]  /*0e70*/  SHF.R.S32.HI R7, RZ, 0x1f, R10 ;  /* 0x0000001fff077819 */ /* 0x000fe4000001140a */
[----:B------:R-:W-:Y:S01]  /*0e80*/  LOP3.LUT R13, R13, 0xffffff00, RZ, 0xc0, !PT ;  /* 0xffffff000d0d7812 */ /* 0x000fe200078ec0ff */
[----:B------:R-:W-:Y:S01]  /*0e90*/  IMAD.IADD R20, R4, 0x1, -R9 ;  /* 0x0000000104147824 */ /* 0x000fe200078e0a09 */
[----:B------:R-:W-:Y:S02]  /*0ea0*/  LEA.HI R7, R7, R10, RZ, 0x5 ;  /* 0x0000000a07077211 */ /* 0x000fe400078f28ff */
[----:B------:R-:W-:Y:S01]  /*0eb0*/  IADD3 R2, R10, 0x60, RZ ;  /* 0x000000600a027810 */ /* 0x000fe20007ffe0ff */
[----:B------:R-:W-:Y:S01]  /*0ec0*/  IMAD.IADD R23, R8, 0x1, -R13 ;  /* 0x0000000108177824 */ /* 0x000fe200078e0a0d */
[----:B------:R-:W-:Y:S01]  /*0ed0*/  SHF.R.S32.HI R17, RZ, 0x5, R7 ;  /* 0x00000005ff117819 */ /* 0x000fe20000011407 */
[----:B------:R-:W-:Y:S01]  /*0ee0*/  IMAD.IADD R21, R27, 0x1, R20 ;  /* 0x000000011b157824 */ /* 0x000fe200078e0214 */
[----:B------:R-:W-:Y:S01]  /*0ef0*/  ISETP.GE.AND P1, PT, R15, c[0x0][0x17c], PT ;  /* 0x00005f000f007a0c */ /* 0x000fe20003f26270 */
[----:B------:R-:W-:Y:S01]  /*0f00*/  IMAD.SHL.U32 R7, R2, 0x8, RZ ;  /* 0x0000000802077824 */ /* 0x000fe200078e00ff */
[----:B------:R-:W-:Y:S01]  /*0f10*/  SHF.R.S32.HI R19, RZ, 0x5, R6 ;  /* 0x00000005ff137819 */ /* 0x000fe20000011406 */
[----:B------:R-:W-:Y:S01]  /*0f20*/  IMAD.IADD R24, R27, 0x1, R23 ;  /* 0x000000011b187824 */ /* 0x000fe200078e0217 */
[----:B------:R-:W-:-:S02]  /*0f30*/  ISETP.GE.OR P1, PT, R17, c[0x0][0x180], P1 ;  /* 0x0000600011007a0c */ /* 0x000fc40000f26670 */
[----:B------:R-:W-:Y:S02]  /*0f40*/  ISETP.GE.AND P0, PT, R21, c[0x0][0x17c], PT ;  /* 0x00005f0015007a0c */ /* 0x000fe40003f06270 */
[----:B------:R-:W-:Y:S02]  /*0f50*/  SHF.R.S32.HI R22, RZ, 0x5, R12 ;  /* 0x00000005ff167819 */ /* 0x000fe4000001140c */
[----:B------:R-:W-:Y:S02]  /*0f60*/  ISETP.GE.AND P2, PT, R24, c[0x0][0x17c], PT ;  /* 0x00005f0018007a0c */ /* 0x000fe40003f46270 */
[----:B------:R-:W-:Y:S02]  /*0f70*/  SHF.R.S32.HI R4, RZ, 0x1f, R7 ;  /* 0x0000001fff047819 */ /* 0x000fe40000011407 */
[----:B------:R-:W-:Y:S02]  /*0f80*/  ISETP.GE.OR P0, PT, R19, c[0x0][0x180], P0 ;  /* 0x0000600013007a0c */ /* 0x000fe40000706670 */
[----:B------:R-:W-:-:S02]  /*0f90*/  ISETP.GE.OR P2, PT, R22, c[0x0][0x180], P2 ;  /* 0x0000600016007a0c */ /* 0x000fc40001746670 */
[----:B------:R-:W-:Y:S01]  /*0fa0*/  LEA.HI R6, R4, R7, RZ, 0x8 ;  /* 0x0000000704067211 */ /* 0x000fe200078f40ff */
[----:B------:R-:W-:Y:S01]  /*0fb0*/  @!P1 IMAD R4, R17, c[0x0][0x17c], RZ ;  /* 0x00005f0011049a24 */ /* 0x000fe200078e02ff */
[----:B------:R-:W-:Y:S02]  /*0fc0*/  @!P1 SHF.R.S32.HI R9, RZ, 0x1f, R15 ;  /* 0x0000001fff099819 */ /* 0x000fe4000001140f */
[----:B------:R-:W-:Y:S02]  /*0fd0*/  LOP3.LUT R6, R6, 0xffffff00, RZ, 0xc0, !PT ;  /* 0xffffff0006067812 */ /* 0x000fe400078ec0ff */
[----:B------:R-:W-:Y:S02]  /*0fe0*/  @!P1 IADD3 R15, P3, R15, R4, RZ ;  /* 0x000000040f0f9210 */ /* 0x000fe40007f7e0ff */
[----:B------:R-:W-:Y:S01]  /*0ff0*/  SHF.R.S32.HI R5, RZ, 0x1f, R2 ;  /* 0x0000001fff057819 */ /* 0x000fe20000011402 */
[----:B------:R-:W-:Y:S01]  /*1000*/  IMAD.IADD R25, R7, 0x1, -R6 ;  /* 0x0000000107197824 */ /* 0x000fe200078e0a06 */
[----:B------:R-:W-:Y:S01]  /*1010*/  @!P1 LEA.HI.X.SX32 R18, R4, R9, 0x1, P3 ;  /* 0x0000000904129211 */ /* 0x000fe200018f0eff */
[----:B------:R-:W-:Y:S01]  /*1020*/  @!P0 IMAD R6, R19, c[0x0][0x17c], RZ ;  /* 0x00005f0013068a24 */ /* 0x000fe200078e02ff */
[----:B------:R-:W-:Y:S01]  /*1030*/  @!P0 SHF.R.S32.HI R9, RZ, 0x1f, R21 ;  /* 0x0000001fff098819 */ /* 0x000fe20000011415 */
[----:B------:R-:W-:Y:S01]  /*1040*/  @!P2 IMAD R7, R22, c[0x0][0x17c], RZ ;  /* 0x00005f001607aa24 */ /* 0x000fe200078e02ff */
[----:B------:R-:W-:Y:S01]  /*1050*/  @!P1 LEA R4, P3, R15, c[0x0][0x168], 0x1 ;  /* 0x00005a000f049a11 */ /* 0x000fe200078608ff */
[----:B------:R-:W-:Y:S01]  /*1060*/  @!P0 IMAD R12, R19, 0x108, R20 ;  /* 0x00000108130c8824 */ /* 0x000fe200078e0214 */
[----:B------:R-:W-:Y:S01]  /*1070*/  @!P0 IADD3 R16, P4, R21, R6, RZ ;  /* 0x0000000615108210 */ /* 0x000fe20007f9e0ff */
[----:B------:R-:W-:Y:S01]  /*1080*/  IMAD.IADD R19, R27, 0x1, R25 ;  /* 0x000000011b137824 */ /* 0x000fe200078e0219 */
[----:B------:R-:W-:Y:S01]  /*1090*/  LEA.HI R13, R5, R2, RZ, 0x5 ;  /* 0x00000002050d7211 */ /* 0x000fe200078f28ff */
[----:B------:R-:W-:Y:S01]  /*10a0*/  @!P1 IMAD R2, R17, 0x108, R14 ;  /* 0x0000010811029824 */ /* 0x000fe200078e020e */
[----:B------:R-:W-:-:S02]  /*10b0*/  @!P2 SHF.R.S32.HI R8, RZ, 0x1f, R24 ;  /* 0x0000001fff08a819 */ /* 0x000fc40000011418 */
[----:B------:R-:W-:Y:S02]  /*10c0*/  @!P2 IADD3 R14, P5, R24, R7, RZ ;  /* 0x00000007180ea210 */ /* 0x000fe40007fbe0ff */
[----:B------:R-:W-:Y:S01]  /*10d0*/  @!P1 LEA.HI.X R5, R15, c[0x0][0x16c], R18, 0x1, P3 ;  /* 0x00005b000f059a11 */ /* 0x000fe200018f0c12 */
[----:B------:R-:W-:Y:S01]  /*10e0*/  @!P1 IMAD.SHL.U32 R15, R2, 0x2, RZ ;  /* 0x00000002020f9824 */ /* 0x000fe200078e00ff */
[----:B------:R-:W-:Y:S01]  /*10f0*/  @!P0 LEA.HI.X.SX32 R17, R6, R9, 0x1, P4 ;  /* 0x0000000906118211 */ /* 0x000fe200020f0eff */
[----:B------:R-:W-:Y:S01]  /*1100*/  @!P2 IMAD R2, R22, 0x108, R23 ;  /* 0x000001081602a824 */ /* 0x000fe200078e0217 */
[----:B------:R-:W-:Y:S02]  /*1110*/  @!P0 LEA R6, P3, R16, c[0x0][0x168], 0x1 ;  /* 0x00005a0010068a11 */ /* 0x000fe400078608ff */
[----:B------:R-:W-:Y:S01]  /*1120*/  @!P2 LEA.HI.X.SX32 R9, R7, R8, 0x1, P5 ;  /* 0x000000080709a211 */ /* 0x000fe200028f0eff */
[----:B------:R-:W-:Y:S01]  /*1130*/  @!PT LDS RZ, [RZ] ;  /* 0x00000000fffff984 */ /* 0x000fe20000000800 */
[----:B------:R-:W-:Y:S01]  /*1140*/  @!PT LDS RZ, [RZ] ;  /* 0x00000000fffff984 */ /* 0x000fe20000000800 */
[----:B------:R-:W-:Y:S01]  /*1150*/  @!PT LDS RZ, [RZ] ;  /* 0x00000000fffff984 */ /* 0x000fe20000000800 */
[----:B------:R1:W-:Y:S01]  /*1160*/  @!P1 LDGSTS.E.128 [R15+0x2880], [R4.64] ;  /* 0x02880000040f9fae */ /* 0x0003e2000b921c44 */
[----:B------:R-:W-:-:S02]  /*1170*/  @!P2 LEA R8, P4, R14, c[0x0][0x168], 0x1 ;  /* 0x00005a000e08aa11 */ /* 0x000fc400078808ff */
[----:B------:R-:W-:Y:S01]  /*1180*/  @!P0 LEA.HI.X R7, R16, c[0x0][0x16c], R17, 0x1, P3 ;  /* 0x00005b0010078a11 */ /* 0x000fe200018f0c11 */
[----:B------:R-:W-:Y:S01]  /*1190*/  @!P0 IMAD.SHL.U32 R17, R12, 0x2, RZ ;  /* 0x000000020c118824 */ /* 0x000fe200078e00ff */
[----:B------:R-:W-:Y:S01]  /*11a0*/  SHF.R.S32.HI R12, RZ, 0x5, R13 ;  /* 0x00000005ff0c7819 */ /* 0x000fe2000001140d */
[----:B------:R-:W-:Y:S01]  /*11b0*/  @!P2 IMAD.SHL.U32 R13, R2, 0x2, RZ ;  /* 0x00000002020da824 */ /* 0x000fe200078e00ff */
[----:B------:R-:W-:Y:S02]  /*11c0*/  @!P2 LEA.HI.X R9, R14, c[0x0][0x16c], R9, 0x1, P4 ;  /* 0x00005b000e09aa11 */ /* 0x000fe400020f0c09 */
[----:B------:R1:W-:Y:S01]  /*11d0*/  @!P0 LDGSTS.E.128 [R17+0x2880], [R6.64] ;  /* 0x0288000006118fae */ /* 0x0003e2000b921c44 */
[----:B------:R-:W-:Y:S02]  /*11e0*/  ISETP.GE.AND P1, PT, R19, c[0x0][0x17c], PT ;  /* 0x00005f0013007a0c */ /* 0x000fe40003f26270 */
[----:B------:R-:W-:Y:S01]  /*11f0*/  ISETP.GE.AND P0, PT, R10, 0x380, PT ;  /* 0x000003800a00780c */ /* 0x000fe20003f06270 */
[----:B------:R1:W-:Y:S01]  /*1200*/  @!P2 LDGSTS.E.128 [R13+0x2880], [R8.64] ;  /* 0x02880000080dafae */ /* 0x0003e2000b921c44 */
[----:B------:R-:W-:-:S02]  /*1210*/  ISETP.GE.OR P1, PT, R12, c[0x0][0x180], P1 ;  /* 0x000060000c007a0c */ /* 0x000fc40000f26670 */
[----:B------:R-:W-:-:S11]  /*1220*/  IADD3 R10, R10, 0x80, RZ ;  /* 0x000000800a0a7810 */ /* 0x000fd60007ffe0ff */
[----:B------:R-:W-:Y:S05]  /*1230*/  @P1 BRA `(.L_x_21) ;  /* 0x0000009000001947 */ /* 0x000fea0003800000 */
[C---:B-1----:R-:W-:Y:S01]  /*1240*/  IMAD R4, R12.reuse, c[0x0][0x17c], RZ ;  /* 0x00005f000c047a24 */ /* 0x042fe200078e02ff */
[----:B------:R-:W-:Y:S01]  /*1250*/  SHF.R.S32.HI R5, RZ, 0x1f, R19 ;  /* 0x0000001fff057819 */ /* 0x000fe20000011413 */
[----:B------:R-:W-:-:S03]  /*1260*/  IMAD R2, R12, 0x108, R25 ;  /* 0x000001080c027824 */ /* 0x000fc600078e0219 */
[----:B------:R-:W-:Y:S01]  /*1270*/  IADD3 R6, P1, R19, R4, RZ ;  /* 0x0000000413067210 */ /* 0x000fe20007f3e0ff */
[----:B------:R-:W-:-:S03]  /*1280*/  IMAD.SHL.U32 R7, R2, 0x2, RZ ;  /* 0x0000000202077824 */ /* 0x000fc600078e00ff */
[----:B------:R-:W-:Y:S02]  /*1290*/  LEA.HI.X.SX32 R5, R4, R5, 0x1, P1 ;  /* 0x0000000504057211 */ /* 0x000fe400008f0eff */
[----:B------:R-:W-:-:S04]  /*12a0*/  LEA R4, P1, R6, c[0x0][0x168], 0x1 ;  /* 0x00005a0006047a11 */ /* 0x000fc800078208ff */
[----:B------:R-:W-:-:S05]  /*12b0*/  LEA.HI.X R5, R6, c[0x0][0x16c], R5, 0x1, P1 ;  /* 0x00005b0006057a11 */ /* 0x000fca00008f0c05 */
[----:B------:R1:W-:Y:S04]  /*12c0*/  LDGSTS.E.128 [R7+0x2880], [R4.64] ;  /* 0x0288000004077fae */ /* 0x0003e8000b921c44 */
.L_x_21:
[----:B-1----:R-:W-:Y:S05]  /*12d0*/  BSYNC B2 ;  /* 0x0000000000027941 */ /* 0x002fea0003800000 */
.L_x_20:
[----:B------:R-:W-:Y:S05]  /*12e0*/  @!P0 BRA `(.L_x_22) ;  /* 0xfffffa4000008947 */ /* 0x000fea000383ffff */
.L_x_14:
[----:B------:R-:W-:Y:S05]  /*12f0*/  BSYNC B1 ;  /* 0x0000000000017941 */ /* 0x000fea0003800000 */
.L_x_13:
[----:B------:R-:W0:Y:S02]  /*1300*/  LDGDEPBAR ;  /* 0x00000000000079af */ /* 0x000e240000000000 */
.L_x_2:
[----:B------:R-:W-:-:S04]  /*1310*/  DEPBAR.LE SB0, 0x0 ;  /* 0x000080000000791a */ /* 0x000fc80000000000 */
.L_x_1:
[----:B------:R-:W-:Y:S05]  /*1320*/  BSYNC B0 ;  /* 0x0000000000007941 */ /* 0x000fea0003800000 */
.L_x_0:
[----:B-1----:R-:W-:Y:S01]  /*1330*/  IMAD.MOV.U32 R4, RZ, RZ, c[0x0][0x180] ;  /* 0x00006000ff047624 */ /* 0x002fe200078e00ff */
[----:B------:R-:W-:Y:S01]  /*1340*/  BAR.SYNC.DEFER_BLOCKING 0x0 ;  /* 0x0000000000007b1d */ /* 0x000fe20000010000 */
[----:B------:R-:W-:Y:S01]  /*1350*/  IMAD.MOV.U32 R28, RZ, RZ, RZ ;  /* 0x000000ffff1c7224 */ /* 0x000fe200078e00ff */
[----:B------:R-:W-:Y:S01]  /*1360*/  CS2R R32, SRZ ;  /* 0x0000000000207805 */ /* 0x000fe2000001ff00 */
[----:B------:R-:W-:Y:S01]  /*1370*/  IMAD.MOV.U32 R30, RZ, RZ, RZ ;  /* 0x000000ffff1e7224 */ /* 0x000fe200078e00ff */
[----:B------:R-:W-:Y:S01]  /*1380*/  ISETP.GE.AND P0, PT, R4, 0x1, PT ;  /* 0x000000010400780c */ /* 0x000fe20003f06270 */
[----:B------:R-:W-:Y:S01]  /*1390*/  CS2R R166, SRZ ;  /* 0x0000000000a67805 */ /* 0x000fe2000001ff00 */
[----:B------:R-:W-:Y:S01]  /*13a0*/  IMAD.MOV.U32 R164, RZ, RZ, RZ ;  /* 0x000000ffffa47224 */ /* 0x000fe200078e00ff */
        /* <DEDUP_REMOVED lines=27> */
[----:B------:R-:W-:Y:S05]  /*1560*/  @!P0 BRA `(.L_x_23) ;  /* 0x0000276000008947 */ /* 0x000fea0003800000 */
[----:B------:R-:W-:Y:S01]  /*1570*/  IADD3 R4, R4, 0x1f, RZ ;  /* 0x0000001f04047810 */ /* 0x000fe20007ffe0ff */
[C---:B------:R-:W-:Y:S01]  /*1580*/  IMAD.SHL.U32 R6, R0.reuse, 0x8, RZ ;  /* 0x0000000800067824 */ /* 0x040fe200078e00ff */
[C---:B------:R-:W-:Y:S01]  /*1590*/  IADD3 R2, R0.reuse, 0x20, RZ ;  /* 0x0000002000027810 */ /* 0x040fe20007ffe0ff */
[----:B------:R-:W-:Y:S01]  /*15a0*/  IMAD.MOV.U32 R28, RZ, RZ, RZ ;  /* 0x000000ffff1c7224 */ /* 0x000fe200078e00ff */
[----:B------:R-:W-:Y:S01]  /*15b0*/  SHF.R.S32.HI R5, RZ, 0x1f, R4 ;  /* 0x0000001fff057819 */ /* 0x000fe20000011404 */
[----:B------:R-:W-:Y:S01]  /*15c0*/  CS2R R32, SRZ ;  /* 0x0000000000207805 */ /* 0x000fe2000001ff00 */
[----:B------:R-:W-:Y:S01]  /*15d0*/  IADD3 R9, R0, 0x40, RZ ;  /* 0x0000004000097810 */ /* 0x000fe20007ffe0ff */
[----:B------:R-:W-:Y:S01]  /*15e0*/  IMAD.SHL.U32 R8, R2, 0x8, RZ ;  /* 0x0000000802087824 */ /* 0x000fe200078e00ff */
[----:B------:R-:W-:Y:S01]  /*15f0*/  SHF.R.S32.HI R7, RZ, 0x1f, R2 ;  /* 0x0000001fff077819 */ /* 0x000fe20000011402 */
[----:B------:R-:W-:Y:S01]  /*1600*/  IMAD.MOV.U32 R30, RZ, RZ, RZ ;  /* 0x000000ffff1e7224 */ /* 0x000fe200078e00ff */
[----:B------:R-:W-:Y:S01]  /*1610*/  LEA.HI R21, R5, R4, RZ, 0x5 ;  /* 0x0000000405157211 */ /* 0x000fe200078f28ff */
[----:B------:R-:W-:Y:S01]  /*1620*/  CS2R R166, SRZ ;  /* 0x0000000000a67805 */ /* 0x000fe2000001ff00 */
[----:B------:R-:W-:Y:S01]  /*1630*/  SHF.R.S32.HI R10, RZ, 0x1f, R9 ;  /* 0x0000001fff0a7819 */ /* 0x000fe20000011409 */
[----:B------:R-:W-:Y:S01]  /*1640*/  IMAD.MOV.U32 R164, RZ, RZ, RZ ;  /* 0x000000ffffa47224 */ /* 0x000fe200078e00ff */
[----:B------:R-:W-:Y:S01]  /*1650*/  SHF.R.S32.HI R5, RZ, 0x1f, R6 ;  /* 0x0000001fff057819 */ /* 0x000fe20000011406 */
[----:B------:R-:W-:Y:S01]  /*1660*/  CS2R R162, SRZ ;  /* 0x0000000000a27805 */ /* 0x000fe2000001ff00 */
[CC--:B------:R-:W-:Y:S01]  /*1670*/  LEA.HI R18, R7.reuse, R2.reuse, RZ, 0x2 ;  /* 0x0000000207127211 */ /* 0x0c0fe200078f10ff */
[----:B------:R-:W-:Y:S01]  /*1680*/  IMAD.MOV.U32 R160, RZ, RZ, RZ ;  /* 0x000000ffffa07224 */ /* 0x000fe200078e00ff */
[----:B------:R-:W-:Y:S01]  /*1690*/  LEA.HI R17, R7, R2, RZ, 0x5 ;  /* 0x0000000207117211 */ /* 0x000fe200078f28ff */
[----:B------:R-:W-:Y:S01]  /*16a0*/  CS2R R158, SRZ ;  /* 0x00000000009e7805 */ /* 0x000fe2000001ff00 */
[CC--:B------:R-:W-:Y:S01]  /*16b0*/  LEA.HI R20, R10.reuse, R9.reuse, RZ, 0x2 ;  /* 0x000000090a147211 */ /* 0x0c0fe200078f10ff */
[----:B------:R-:W-:Y:S01]  /*16c0*/  IMAD.MOV.U32 R156, RZ, RZ, RZ ;  /* 0x000000ffff9c7224 */ /* 0x000fe200078e00ff */
[----:B------:R-:W-:Y:S01]  /*16d0*/  LEA.HI R19, R10, R9, RZ, 0x5 ;  /* 0x000000090a137211 */ /* 0x000fe200078f28ff */
[----:B------:R-:W-:Y:S01]  /*16e0*/  IMAD.SHL.U32 R10, R9, 0x8, RZ ;  /* 0x00000008090a7824 */ /* 0x000fe200078e00ff */
[CC--:B------:R-:W-:Y:S01]  /*16f0*/  LEA.HI R2, R5.reuse, R6.reuse, RZ, 0x5 ;  /* 0x0000000605027211 */ /* 0x0c0fe200078f28ff */
[----:B------:R-:W-:Y:S01]  /*1700*/  CS2R R154, SRZ ;  /* 0x00000000009a7805 */ /* 0x000fe2000001ff00 */
[----:B------:R-:W-:Y:S01]  /*1710*/  LEA.HI R4, R5, R6, RZ, 0x8 ;  /* 0x0000000605047211 */ /* 0x000fe200078f40ff */
[----:B------:R-:W-:Y:S01]  /*1720*/  IMAD.MOV.U32 R152, RZ, RZ, RZ ;  /* 0x000000ffff987224 */ /* 0x000fe200078e00ff */
[----:B------:R-:W-:Y:S01]  /*1730*/  SHF.R.S32.HI R9, RZ, 0x1f, R8 ;  /* 0x0000001fff097819 */ /* 0x000fe20000011408 */
[----:B------:R-:W-:Y:S01]  /*1740*/  CS2R R150, SRZ ;  /* 0x0000000000967805 */ /* 0x000fe2000001ff00 */
[----:B------:R-:W-:Y:S01]  /*1750*/  LOP3.LUT R5, R2, 0xffffffe0, RZ, 0xc0, !PT ;  /* 0xffffffe002057812 */ /* 0x000fe200078ec0ff */
[----:B------:R-:W-:Y:S01]  /*1760*/  IMAD.MOV.U32 R148, RZ, RZ, RZ ;  /* 0x000000ffff947224 */ /* 0x000fe200078e00ff */
[----:B------:R-:W-:Y:S01]  /*1770*/  LOP3.LUT R7, R4, 0xffffff00, RZ, 0xc0, !PT ;  /* 0xffffff0004077812 */ /* 0x000fe200078ec0ff */
[----:B------:R-:W-:Y:S01]  /*1780*/  CS2R R146, SRZ ;  /* 0x0000000000927805 */ /* 0x000fe2000001ff00 */
[----:B------:R-:W-:Y:S01]  /*1790*/  SHF.R.S32.HI R13, RZ, 0x1f, R10 ;  /* 0x0000001fff0d7819 */ /* 0x000fe2000001140a */
[C---:B------:R-:W-:Y:S01]  /*17a0*/  IMAD.IADD R5, R6.reuse, 0x1, -R5 ;  /* 0x0000000106057824 */ /* 0x040fe200078e0a05 */
[CC--:B------:R-:W-:Y:S01]  /*17b0*/  LEA.HI R2, R9.reuse, R8.reuse, RZ, 0x5 ;  /* 0x0000000809027211 */ /* 0x0c0fe200078f28ff */
[----:B------:R-:W-:Y:S01]  /*17c0*/  IMAD.IADD R6, R6, 0x1, -R7 ;  /* 0x0000000106067824 */ /* 0x000fe200078e0a07 */
[----:B------:R-:W-:Y:S01]  /*17d0*/  LEA.HI R9, R9, R8, RZ, 0x8 ;  /* 0x0000000809097211 */ /* 0x000fe200078f40ff */
[----:B------:R-:W-:Y:S01]  /*17e0*/  IMAD.MOV.U32 R144, RZ, RZ, RZ ;  /* 0x000000ffff907224 */ /* 0x000fe200078e00ff */
[CC--:B------:R-:W-:Y:S01]  /*17f0*/  LEA.HI R4, R13.reuse, R10.reuse, RZ, 0x5 ;  /* 0x0000000a0d047211 */ /* 0x0c0fe200078f28ff */
[----:B------:R-:W-:Y:S01]  /*1800*/  CS2R R142, SRZ ;  /* 0x00000000008e7805 */ /* 0x000fe2000001ff00 */
[----:B------:R-:W-:Y:S01]  /*1810*/  LEA.HI R12, R13, R10, RZ, 0x8 ;  /* 0x0000000a0d0c7211 */ /* 0x000fe200078f40ff */
[----:B------:R-:W-:Y:S01]  /*1820*/  IMAD.MOV.U32 R140, RZ, RZ, RZ ;  /* 0x000000ffff8c7224 */ /* 0x000fe200078e00ff */
[----:B------:R-:W-:Y:S01]  /*1830*/  LOP3.LUT R7, R2, 0xffffffe0, RZ, 0xc0, !PT ;  /* 0xffffffe002077812 */ /* 0x000fe200078ec0ff */
[----:B------:R-:W-:Y:S01]  /*1840*/  CS2R R104, SRZ ;  /* 0x0000000000687805 */ /* 0x000fe2000001ff00 */
[----:B------:R-:W-:Y:S01]  /*1850*/  LOP3.LUT R9, R9, 0xffffff00, RZ, 0xc0, !PT ;  /* 0xffffff0009097812 */ /* 0x000fe200078ec0ff */
[----:B------:R-:W-:Y:S01]  /*1860*/  IMAD.MOV.U32 R102, RZ, RZ, RZ ;  /* 0x000000ffff667224 */ /* 0x000fe200078e00ff */
[----:B------:R-:W-:Y:S01]  /*1870*/  LOP3.LUT R13, R4, 0xffffffe0, RZ, 0xc0, !PT ;  /* 0xffffffe0040d7812 */ /* 0x000fe200078ec0ff */
[----:B------:R-:W-:Y:S01]  /*1880*/  IMAD.IADD R7, R8, 0x1, -R7 ;  /* 0x0000000108077824 */ /* 0x000fe200078e0a07 */
[----:B------:R-:W-:Y:S01]  /*1890*/  LOP3.LUT R15, R12, 0xffffff00, RZ, 0xc0, !PT ;  /* 0xffffff000c0f7812 */ /* 0x000fe200078ec0ff */
[----:B------:R-:W-:Y:S01]  /*18a0*/  IMAD.IADD R8, R8, 0x1, -R9 ;  /* 0x0000000108087824 */ /* 0x000fe200078e0a09 */
[----:B------:R-:W-:Y:S01]  /*18b0*/  LEA.HI R16, R11, R0, RZ, 0x2 ;  /* 0x000000000b107211 */ /* 0x000fe200078f10ff */
[----:B------:R-:W-:Y:S01]  /*18c0*/  IMAD.IADD R9, R10, 0x1, -R13 ;  /* 0x000000010a097824 */ /* 0x000fe200078e0a0d */
[----:B------:R-:W-:Y:S01]  /*18d0*/  IMNMX R13, R0, 0xe0, !PT ;  /* 0x000000e0000d7817 */ /* 0x000fe20007800200 */
[----:B------:R-:W-:Y:S01]  /*18e0*/  IMAD.IADD R10, R10, 0x1, -R15 ;  /* 0x000000010a0a7824 */ /* 0x000fe200078e0a0f */
[C---:B------:R-:W-:Y:S01]  /*18f0*/  IMNMX R15, R0.reuse, 0x3e0, !PT ;  /* 0x000003e0000f7817 */ /* 0x040fe20007800200 */
[----:B------:R-:W-:Y:S01]  /*1900*/  IMAD.MOV.U32 R12, RZ, RZ, RZ ;  /* 0x000000ffff0c7224 */ /* 0x000fe200078e00ff */
[----:B------:R-:W-:Y:S01]  /*1910*/  SHF.R.S32.HI R16, RZ, 0x2, R16 ;  /* 0x00000002ff107819 */ /* 0x000fe20000011410 */
[----:B------:R-:W-:Y:S01]  /*1920*/  CS2R R100, SRZ ;  /* 0x0000000000647805 */ /* 0x000fe2000001ff00 */
[----:B------:R-:W-:Y:S01]  /*1930*/  SHF.R.S32.HI R18, RZ, 0x2, R18 ;  /* 0x00000002ff127819 */ /* 0x000fe20000011412 */
[----:B------:R-:W-:Y:S01]  /*1940*/  IMAD.MOV.U32 R106, RZ, RZ, RZ ;  /* 0x000000ffff6a7224 */ /* 0x000fe200078e00ff */
[----:B------:R-:W-:Y:S01]  /*1950*/  SHF.R.S32.HI R20, RZ, 0x2, R20 ;  /* 0x00000002ff147819 */ /* 0x000fe20000011414 */
[----:B------:R-:W-:Y:S01]  /*1960*/  CS2R R54, SRZ ;  /* 0x0000000000367805 */ /* 0x000fe2000001ff00 */
[C---:B------:R-:W-:Y:S01]  /*1970*/  IADD3 R13, -R0.reuse, 0x1f, R13 ;  /* 0x0000001f000d7810 */ /* 0x040fe20007ffe10d */
[C---:B------:R-:W-:Y:S01]  /*1980*/  IMAD.IADD R22, R3.reuse, 0x1, R18 ;  /* 0x0000000103167824 */ /* 0x040fe200078e0212 */
[----:B------:R-:W-:Y:S01]  /*1990*/  IADD3 R14, -R0, 0x1f, R15 ;  /* 0x0000001f000e7810 */ /* 0x000fe20007ffe10f */
[----:B------:R-:W-:Y:S01]  /*19a0*/  IMAD.IADD R15, R3, 0x1, R16 ;  /* 0x00000001030f7824 */ /* 0x000fe200078e0210 */
[----:B------:R-:W-:Y:S01]  /*19b0*/  LEA.HI R24, R13, 0x1, RZ, 0x1b ;  /* 0x000000010d187811 */ /* 0x000fe200078fd8ff */
[----:B------:R-:W-:Y:S01]  /*19c0*/  IMAD.IADD R23, R3, 0x1, R20 ;  /* 0x0000000103177824 */ /* 0x000fe200078e0214 */
[----:B------:R-:W-:Y:S01]  /*19d0*/  LEA.HI R25, R14, 0x1, RZ, 0x1b ;  /* 0x000000010e197811 */ /* 0x000fe200078fd8ff */
[----:B------:R-:W-:Y:S01]  /*19e0*/  IMAD.MOV.U32 R52, RZ, RZ, RZ ;  /* 0x000000ffff347224 */ /* 0x000fe200078e00ff */
[----:B------:R-:W-:Y:S01]  /*19f0*/  IADD3 R11, R0, 0x60, RZ ;  /* 0x00000060000b7810 */ /* 0x000fe20007ffe0ff */
        /* <DEDUP_REMOVED lines=9> */
[----:B------:R-:W-:Y:S01]  /*1a90*/  SHF.R.S32.HI R17, RZ, 0x5, R17 ;  /* 0x00000005ff117819 */ /* 0x000fe20000011411 */
[----:B------:R-:W-:Y:S01]  /*1aa0*/  IMAD R26, R15, c[0x0][0x180], RZ ;  /* 0x000060000f1a7a24 */ /* 0x000fe200078e02ff */
[----:B------:R-:W-:Y:S01]  /*1ab0*/  SHF.R.S32.HI R19, RZ, 0x5, R19 ;  /* 0x00000005ff137819 */ /* 0x000fe20000011413 */
[----:B------:R-:W-:Y:S01]  /*1ac0*/  IMAD R2, R22, c[0x0][0x180], RZ ;  /* 0x0000600016027a24 */ /* 0x000fe200078e02ff */
[----:B------:R-:W-:Y:S01]  /*1ad0*/  SHF.R.S32.HI R21, RZ, 0x5, R21 ;  /* 0x00000005ff157819 */ /* 0x000fe20000011415 */
[----:B------:R-:W-:Y:S01]  /*1ae0*/  IMAD R4, R23, c[0x0][0x180], RZ ;  /* 0x0000600017047a24 */ /* 0x000fe200078e02ff */
[----:B------:R-:W-:-:S02]  /*1af0*/  LOP3.LUT R24, R24, 0x3, RZ, 0xc0, !PT ;  /* 0x0000000318187812 */ /* 0x000fc400078ec0ff */
[----:B------:R-:W-:Y:S02]  /*1b00*/  LOP3.LUT R25, R25, 0x3, RZ, 0xc0, !PT ;  /* 0x0000000319197812 */ /* 0x000fe400078ec0ff */
.L_x_49:
[----:B------:R-:W-:-:S13]  /*1b10*/  ISETP.GE.AND P0, PT, R0, 0x20, PT ;  /* 0x000000200000780c */ /* 0x000fda0003f06270 */
[----:B-1----:R-:W-:Y:S05]  /*1b20*/  @!P0 BRA `(.L_x_24) ;  /* 0x00000b7000008947 */ /* 0x002fea0003800000 */
[----:B------:R-:W1:Y:S01]  /*1b30*/  S2R R58, SR_LANEID ;  /* 0x00000000003a7919 */ /* 0x000e620000000000 */
[----:B------:R-:W-:Y:S01]  /*1b40*/  LOP3.LUT R120, R12, 0x1, RZ, 0xc0, !PT ;  /* 0x000000010c787812 */ /* 0x000fe200078ec0ff */
[----:B------:R-:W-:Y:S01]  /*1b50*/  IMAD.MOV.U32 R61, RZ, RZ, 0x1400 ;  /* 0x00001400ff3d7424 */ /* 0x000fe200078e00ff */
[----:B------:R-:W-:Y:S01]  /*1b60*/  WARPSYNC 0xffffffff ;  /* 0xffffffff00007948 */ /* 0x000fe20003800000 */
[--C-:B-1----:R-:W-:Y:S02]  /*1b70*/  SHF.R.U32.HI R56, RZ, 0x3, R58.reuse ;  /* 0x00000003ff387819 */ /* 0x102fe4000001163a */
[----:B------:R-:W-:Y:S02]  /*1b80*/  LOP3.LUT R57, R58, 0x7, RZ, 0xc0, !PT ;  /* 0x000000073a397812 */ /* 0x000fe400078ec0ff */
[----:B------:R-:W-:Y:S01]  /*1b90*/  SHF.R.U32.HI R58, RZ, 0x4, R58 ;  /* 0x00000004ff3a7819 */ /* 0x000fe2000001163a */
[----:B------:R-:W-:-:S04]  /*1ba0*/  IMAD.SHL.U32 R56, R56, 0x8, RZ ;  /* 0x0000000838387824 */ /* 0x000fc800078e00ff */
[----:B------:R-:W-:Y:S01]  /*1bb0*/  IMAD.SHL.U32 R58, R58, 0x8, RZ ;  /* 0x000000083a3a7824 */ /* 0x000fe200078e00ff */
[----:B------:R-:W-:Y:S01]  /*1bc0*/  LOP3.LUT R59, R56, 0x8, R57, 0xe2, !PT ;  /* 0x00000008383b7812 */ /* 0x000fe200078ee239 */
[C---:B------:R-:W-:Y:S01]  /*1bd0*/  IMAD R56, R120.reuse, R61, 0x80 ;  /* 0x0000008078387424 */ /* 0x040fe200078e023d */
[----:B------:R-:W-:Y:S01]  /*1be0*/  IADD3 R57, R169, -0x1, RZ ;  /* 0xffffffffa9397810 */ /* 0x000fe20007ffe0ff */
[----:B------:R-:W-:Y:S02]  /*1bf0*/  IMAD R120, R120, 0x4200, RZ ;  /* 0x0000420078787824 */ /* 0x000fe400078e02ff */
[----:B------:R-:W-:Y:S02]  /*1c00*/  IMAD R122, R59, 0x28, R58 ;  /* 0x000000283b7a7824 */ /* 0x000fe400078e023a */
[----:B------:R-:W-:Y:S01]  /*1c10*/  IMAD R121, R57, 0x690, R56 ;  /* 0x0000069039797824 */ /* 0x000fe200078e0238 */
[C---:B------:R-:W-:Y:S01]  /*1c20*/  IADD3 R73, R120.reuse, 0x29a0, RZ ;  /* 0x000029a078497810 */ /* 0x040fe20007ffe0ff */
[----:B------:R-:W-:Y:S01]  /*1c30*/  IMAD R168, R59, 0x108, R58 ;  /* 0x000001083ba87824 */ /* 0x000fe200078e023a */
[----:B------:R-:W-:Y:S01]  /*1c40*/  IADD3 R65, R120, 0x2900, RZ ;  /* 0x0000290078417810 */ /* 0x000fe20007ffe0ff */
[----:B------:R-:W-:Y:S01]  /*1c50*/  IMAD.U32 R128, R122, 0x2, R121 ;  /* 0x000000027a807824 */ /* 0x000fe200078e0079 */
[----:B------:R-:W-:Y:S01]  /*1c60*/  IADD3 R67, R120, 0x2940, RZ ;  /* 0x0000294078437810 */ /* 0x000fe20007ffe0ff */
[----:B------:R-:W-:Y:S01]  /*1c70*/  IMAD.U32 R64, R168, 0x2, R73 ;  /* 0x00000002a8407824 */ /* 0x000fe200078e0049 */
[----:B------:R-:W-:Y:S01]  /*1c80*/  IADD3 R57, R120, 0x2880, RZ ;  /* 0x0000288078397810 */ /* 0x000fe20007ffe0ff */
[----:B------:R-:W-:Y:S01]  /*1c90*/  IMAD.U32 R92, R168, 0x2, R65 ;  /* 0x00000002a85c7824 */ /* 0x000fe200078e0041 */
[----:B------:R-:W-:Y:S01]  /*1ca0*/  IADD3 R69, R120, 0x2960, RZ ;  /* 0x0000296078457810 */ /* 0x000fe20007ffe0ff */
[C---:B------:R-:W-:Y:S01]  /*1cb0*/  IMAD.U32 R60, R168.reuse, 0x2, R67 ;  /* 0x00000002a83c7824 */ /* 0x040fe200078e0043 */
[----:B------:R-:W-:Y:S01]  /*1cc0*/  LDSM.16.M88.4 R128, [R128] ;  /* 0x000000008080783b */ /* 0x000fe20000000200 */
[----:B------:R-:W-:Y:S01]  /*1cd0*/  IMAD.U32 R116, R168, 0x2, R57 ;  /* 0x00000002a8747824 */ /* 0x000fe200078e0039 */
[----:B------:R-:W-:Y:S01]  /*1ce0*/  IADD3 R57, R120, 0x2920, RZ ;  /* 0x0000292078397810 */ /* 0x000fe20007ffe0ff */
[----:B------:R-:W-:Y:S01]  /*1cf0*/  IMAD.U32 R88, R168, 0x2, R69 ;  /* 0x00000002a8587824 */ /* 0x000fe200078e0045 */
[----:B------:R-:W1:Y:S01]  /*1d00*/  LDSM.16.MT88.4 R64, [R64] ;  /* 0x000000004040783b */ /* 0x000e620000004200 */
[----:B------:R-:W-:-:S02]  /*1d10*/  IADD3 R71, R120, 0x2980, RZ ;  /* 0x0000298078477810 */ /* 0x000fc40007ffe0ff */
[----:B------:R-:W-:Y:S01]  /*1d20*/  IADD3 R75, R120, 0x29c0, RZ ;  /* 0x000029c0784b7810 */ /* 0x000fe20007ffe0ff */
[----:B------:R-:W-:Y:S01]  /*1d30*/  IMAD.U32 R57, R168, 0x2, R57 ;  /* 0x00000002a8397824 */ /* 0x000fe200078e0039 */
        /* <DEDUP_REMOVED lines=14> */
[----:B------:R-:W2:Y:S01]  /*1e20*/  LDSM.16.MT88.4 R56, [R57] ;  /* 0x000000003938783b */ /* 0x000ea20000004200 */
[C---:B------:R-:W-:Y:S01]  /*1e30*/  IMAD.U32 R108, R168.reuse, 0x2, R61 ;  /* 0x00000002a86c7824 */ /* 0x040fe200078e003d */
[----:B------:R-:W-:Y:S01]  /*1e40*/  IADD3 R121, R121, 0x20, RZ ;  /* 0x0000002079797810 */ /* 0x000fe20007ffe0ff */
[----:B------:R-:W-:Y:S01]  /*1e50*/  IMAD.U32 R96, R168, 0x2, R63 ;  /* 0x00000002a8607824 */ /* 0x000fe200078e003f */
[----:B------:R-:W-:Y:S01]  /*1e60*/  LDSM.16.MT88.4 R88, [R88] ;  /* 0x000000005858783b */ /* 0x000fe20000004200 */
[----:B------:R-:W-:-:S02]  /*1e70*/  IADD3 R171, R120, 0x4b20, RZ ;  /* 0x00004b2078ab7810 */ /* 0x000fc40007ffe0ff */
[C---:B------:R-:W-:Y:S01]  /*1e80*/  IADD3 R173, R120.reuse, 0x4b40, RZ ;  /* 0x00004b4078ad7810 */ /* 0x040fe20007ffe0ff */
[----:B------:R-:W3:Y:S01]  /*1e90*/  LDSM.16.MT88.4 R60, [R60] ;  /* 0x000000003c3c783b */ /* 0x000ee20000004200 */
[----:B------:R-:W-:-:S03]  /*1ea0*/  IADD3 R175, R120, 0x4b60, RZ ;  /* 0x00004b6078af7810 */ /* 0x000fc60007ffe0ff */
[----:B------:R-:W4:Y:S04]  /*1eb0*/  LDSM.16.MT88.4 R84, [R84] ;  /* 0x000000005454783b */ /* 0x000f280000004200 */
[----:B------:R-:W5:Y:S04]  /*1ec0*/  LDSM.16.MT88.4 R68, [R68] ;  /* 0x000000004444783b */ /* 0x000f680000004200 */
[----:B------:R-:W4:Y:S01]  /*1ed0*/  LDSM.16.MT88.4 R72, [R72] ;  /* 0x000000004848783b */ /* 0x000f220000004200 */
[C---:B-1----:R-:W-:Y:S03]  /*1ee0*/  HMMA.16816.F16 R146, R128.reuse, R64, R146 ;  /* 0x000000408092723c */ /* 0x042fe60000000892 */
[----:B------:R-:W1:Y:S04]  /*1ef0*/  LDSM.16.MT88.4 R76, [R79] ;  /* 0x000000004f4c783b */ /* 0x000e680000004200 */
[----:B------:R-:W1:Y:S01]  /*1f00*/  LDSM.16.MT88.4 R80, [R81] ;  /* 0x000000005150783b */ /* 0x000e620000004200 */
[----:B------:R-:W-:Y:S01]  /*1f10*/  IADD3 R65, R120, 0x2a60, RZ ;  /* 0x00002a6078417810 */ /* 0x000fe20007ffe0ff */
[----:B------:R-:W-:Y:S01]  /*1f20*/  HMMA.16816.F16 R148, R128, R66, R148 ;  /* 0x000000428094723c */ /* 0x000fe20000000894 */
[----:B------:R-:W-:Y:S01]  /*1f30*/  IMAD.U32 R64, R122, 0x2, R121 ;  /* 0x000000027a407824 */ /* 0x000fe200078e0079 */
[----:B------:R-:W1:Y:S02]  /*1f40*/  LDSM.16.MT88.4 R136, [R123] ;  /* 0x000000007b88783b */ /* 0x000e640000004200 */
[----:B------:R-:W-:-:S02]  /*1f50*/  IMAD.U32 R132, R168, 0x2, R65 ;  /* 0x00000002a8847824 */ /* 0x000fc400078e0041 */
[----:B------:R-:W1:Y:S01]  /*1f60*/  LDSM.16.MT88.4 R96, [R96] ;  /* 0x000000006060783b */ /* 0x000e620000004200 */
[----:B------:R-:W-:-:S03]  /*1f70*/  IADD3 R67, R120, 0x4980, RZ ;  /* 0x0000498078437810 */ /* 0x000fc60007ffe0ff */
[----:B------:R-:W1:Y:S01]  /*1f80*/  LDSM.16.MT88.4 R92, [R92] ;  /* 0x000000005c5c783b */ /* 0x000e620000004200 */
[C---:B--2---:R-:W-:Y:S01]  /*1f90*/  HMMA.16816.F16 R54, R128.reuse, R56, R54 ;  /* 0x000000388036723c */ /* 0x044fe20000000836 */
[----:B------:R-:W-:Y:S02]  /*1fa0*/  IMAD.U32 R124, R168, 0x2, R67 ;  /* 0x00000002a87c7824 */ /* 0x000fe400078e0043 */
[----:B------:R-:W2:Y:S04]  /*1fb0*/  LDSM.16.MT88.4 R116, [R116] ;  /* 0x000000007474783b */ /* 0x000ea80000004200 */
[----:B------:R-:W1:Y:S01]  /*1fc0*/  LDSM.16.MT88.4 R112, [R112] ;  /* 0x000000007070783b */ /* 0x000e620000004200 */
[C---:B------:R-:W-:Y:S03]  /*1fd0*/  HMMA.16816.F16 R56, R128.reuse, R58, R106 ;  /* 0x0000003a8038723c */ /* 0x040fe6000000086a */
[----:B------:R-:W1:Y:S04]  /*1fe0*/  LDSM.16.MT88.4 R108, [R108] ;  /* 0x000000006c6c783b */ /* 0x000e680000004200 */
[----:B------:R-:W1:Y:S01]  /*1ff0*/  LDSM.16.MT88.4 R132, [R132] ;  /* 0x000000008484783b */ /* 0x000e620000004200 */
[C---:B---3--:R-:W-:Y:S03]  /*2000*/  HMMA.16816.F16 R58, R128.reuse, R60, R100 ;  /* 0x0000003c803a723c */ /* 0x048fe60000000864 */
[----:B------:R-:W-:Y:S04]  /*2010*/  LDSM.16.M88.4 R64, [R64] ;  /* 0x000000004040783b */ /* 0x000fe80000000200 */
[----:B------:R-:W-:Y:S01]  /*2020*/  LDSM.16.MT88.4 R124, [R124] ;  /* 0x000000007c7c783b */ /* 0x000fe20000004200 */
[C---:B------:R-:W-:Y:S08]  /*2030*/  HMMA.16816.F16 R60, R128.reuse, R62, R102 ;  /* 0x0000003e803c723c */ /* 0x040ff00000000866 */
[C---:B------:R-:W-:Y:S07]  /*2040*/  HMMA.16816.F16 R62, R128.reuse, R88, R104 ;  /* 0x00000058803e723c */ /* 0x040fee0000000868 */
[C---:B------:R-:W-:Y:S01]  /*2050*/  IADD3 R89, R120.reuse, 0x4ae0, RZ ;  /* 0x00004ae078597810 */ /* 0x040fe20007ffe0ff */
[C---:B----4-:R-:W-:Y:S07]  /*2060*/  HMMA.16816.F16 R142, R128.reuse, R84, R142 ;  /* 0x00000054808e723c */ /* 0x050fee000000088e */
[----:B------:R-:W-:Y:S01]  /*2070*/  IADD3 R85, R120, 0x4aa0, RZ ;  /* 0x00004aa078557810 */ /* 0x000fe20007ffe0ff */
[----:B------:R-:W-:Y:S04]  /*2080*/  HMMA.16816.F16 R144, R128, R86, R144 ;  /* 0x000000568090723c */ /* 0x000fe80000000890 */
[----:B------:R-:W-:-:S03]  /*2090*/  IMAD.U32 R88, R168, 0x2, R85 ;  /* 0x00000002a8587824 */ /* 0x000fc600078e0055 */
[----:B------:R-:W-:Y:S01]  /*20a0*/  IADD3 R87, R120, 0x4ac0, RZ ;  /* 0x00004ac078577810 */ /* 0x000fe20007ffe0ff */
[----:B-----5:R-:W-:Y:S04]  /*20b0*/  HMMA.16816.F16 R150, R128, R68, R150 ;  /* 0x000000448096723c */ /* 0x020fe80000000896 */
[----:B------:R-:W-:-:S03]  /*20c0*/  IMAD.U32 R87, R168, 0x2, R87 ;  /* 0x00000002a8577824 */ /* 0x000fc600078e0057 */
[----:B------:R-:W-:Y:S01]  /*20d0*/  IADD3 R69, R120, 0x49a0, RZ ;  /* 0x000049a078457810 */ /* 0x000fe20007ffe0ff */
[----:B------:R-:W-:Y:S01]  /*20e0*/  HMMA.16816.F16 R152, R128, R70, R152 ;  /* 0x000000468098723c */ /* 0x000fe20000000898 */
[C---:B------:R-:W-:Y:S01]  /*20f0*/  IMAD.U32 R68, R168.reuse, 0x2, R173 ;  /* 0x00000002a8447824 */ /* 0x040fe200078e00ad */
[----:B------:R-:W-:Y:S02]  /*2100*/  LDSM.16.MT88.4 R84, [R87] ;  /* 0x000000005754783b */ /* 0x000fe40000004200 */
[----:B------:R-:W-:-:S03]  /*2110*/  IMAD.U32 R69, R168, 0x2, R69 ;  /* 0x00000002a8457824 */ /* 0x000fc600078e0045 */
[----:B------:R-:W-:Y:S01]  /*2120*/  IADD3 R71, R120, 0x49c0, RZ ;  /* 0x000049c078477810 */ /* 0x000fe20007ffe0ff */
[----:B------:R-:W-:Y:S04]  /*2130*/  HMMA.16816.F16 R154, R128, R72, R154 ;  /* 0x00000048809a723c */ /* 0x000fe8000000089a */
[----:B------:R-:W-:-:S03]  /*2140*/  IMAD.U32 R71, R168, 0x2, R71 ;  /* 0x00000002a8477824 */ /* 0x000fc600078e0047 */
[----:B------:R-:W-:Y:S01]  /*2150*/  IADD3 R73, R120, 0x49e0, RZ ;  /* 0x000049e078497810 */ /* 0x000fe20007ffe0ff */
[----:B------:R-:W-:Y:S01]  /*2160*/  HMMA.16816.F16 R156, R128, R74, R156 ;  /* 0x0000004a809c723c */ /* 0x000fe2000000089c */
[----:B------:R-:W-:-:S03]  /*2170*/  IMAD.U32 R72, R168, 0x2, R171 ;  /* 0x00000002a8487824 */ /* 0x000fc600078e00ab */
[----:B------:R-:W-:-:S03]  /*2180*/  IMAD.U32 R73, R168, 0x2, R73 ;  /* 0x00000002a8497824 */ /* 0x000fc600078e0049 */
[----:B------:R-:W-:Y:S01]  /*2190*/  IADD3 R75, R120, 0x4a00, RZ ;  /* 0x00004a00784b7810 */ /* 0x000fe20007ffe0ff */
[----:B-1----:R-:W-:Y:S04]  /*21a0*/  HMMA.16816.F16 R158, R128, R76, R158 ;  /* 0x0000004c809e723c */ /* 0x002fe8000000089e */
[----:B------:R-:W-:-:S03]  /*21b0*/  IMAD.U32 R75, R168, 0x2, R75 ;  /* 0x00000002a84b7824 */ /* 0x000fc600078e004b */
[----:B------:R-:W-:Y:S01]  /*21c0*/  IADD3 R77, R120, 0x4a20, RZ ;  /* 0x00004a20784d7810 */ /* 0x000fe20007ffe0ff */
[----:B------:R-:W-:Y:S04]  /*21d0*/  HMMA.16816.F16 R160, R128, R78, R160 ;  /* 0x0000004e80a0723c */ /* 0x000fe800000008a0 */
[----:B------:R-:W-:-:S03]  /*21e0*/  IMAD.U32 R77, R168, 0x2, R77 ;  /* 0x00000002a84d7824 */ /* 0x000fc600078e004d */
[----:B------:R-:W-:Y:S01]  /*21f0*/  IADD3 R79, R120, 0x4a40, RZ ;  /* 0x00004a40784f7810 */ /* 0x000fe20007ffe0ff */
[----:B------:R-:W-:Y:S01]  /*2200*/  HMMA.16816.F16 R162, R128, R80, R162 ;  /* 0x0000005080a2723c */ /* 0x000fe200000008a2 */
[----:B------:R-:W1:Y:S03]  /*2210*/  LDSM.16.MT88.4 R104, [R77] ;  /* 0x000000004d68783b */ /* 0x000e660000004200 */
[----:B------:R-:W-:-:S03]  /*2220*/  IMAD.U32 R79, R168, 0x2, R79 ;  /* 0x00000002a84f7824 */ /* 0x000fc600078e004f */
[----:B------:R-:W-:Y:S01]  /*2230*/  IADD3 R81, R120, 0x4a60, RZ ;  /* 0x00004a6078517810 */ /* 0x000fe20007ffe0ff */
[C---:B------:R-:W-:Y:S01]  /*2240*/  HMMA.16816.F16 R164, R128.reuse, R82, R164 ;  /* 0x0000005280a4723c */ /* 0x040fe200000008a4 */
[----:B------:R-:W-:Y:S01]  /*2250*/  IMAD.U32 R80, R168, 0x2, R89 ;  /* 0x00000002a8507824 */ /* 0x000fe200078e0059 */
[----:B------:R-:W-:Y:S05]  /*2260*/  LDSM.16.MT88.4 R100, [R79] ;  /* 0x000000004f64783b */ /* 0x000fea0000004200 */
[C---:B------:R-:W-:Y:S01]  /*2270*/  IADD3 R83, R120.reuse, 0x4a80, RZ ;  /* 0x00004a8078537810 */ /* 0x040fe20007ffe0ff */
[C---:B------:R-:W-:Y:S07]  /*2280*/  HMMA.16816.F16 R166, R128.reuse, R136, R166 ;  /* 0x0000008880a6723c */ /* 0x040fee00000008a6 */
[----:B------:R-:W-:Y:S01]  /*2290*/  IADD3 R137, R120, 0x4b00, RZ ;  /* 0x00004b0078897810 */ /* 0x000fe20007ffe0ff */
[----:B------:R-:W-:Y:S01]  /*22a0*/  HMMA.16816.F16 R46, R128, R96, R46 ;  /* 0x00000060802e723c */ /* 0x000fe2000000082e */
[C---:B------:R-:W-:Y:S01]  /*22b0*/  IMAD.U32 R136, R168.reuse, 0x2, R175 ;  /* 0x00000002a8887824 */ /* 0x040fe200078e00af */
[----:B------:R-:W3:Y:S02]  /*22c0*/  LDSM.16.MT88.4 R120, [R69] ;  /* 0x000000004578783b */ /* 0x000ee40000004200 */
[----:B------:R-:W-:-:S03]  /*22d0*/  IMAD.U32 R76, R168, 0x2, R137 ;  /* 0x00000002a84c7824 */ /* 0x000fc600078e0089 */
[C---:B------:R-:W-:Y:S01]  /*22e0*/  IMAD.U32 R96, R168.reuse, 0x2, R81 ;  /* 0x00000002a8607824 */ /* 0x040fe200078e0051 */
[C---:B------:R-:W-:Y:S02]  /*22f0*/  HMMA.16816.F16 R50, R128.reuse, R92, R50 ;  /* 0x0000005c8032723c */ /* 0x040fe40000000832 */
[----:B------:R-:W-:Y:S05]  /*2300*/  LDSM.16.MT88.4 R76, [R76] ;  /* 0x000000004c4c783b */ /* 0x000fea0000004200 */
[----:B------:R-:W-:Y:S01]  /*2310*/  IMAD.U32 R92, R168, 0x2, R83 ;  /* 0x00000002a85c7824 */ /* 0x000fe200078e0053 */
[C---:B--2---:R-:W-:Y:S01]  /*2320*/  HMMA.16816.F16 R34, R128.reuse, R116, R34 ;  /* 0x000000748022723c */ /* 0x044fe20000000822 */
[----:B------:R-:W-:Y:S07]  /*2330*/  LDSM.16.MT88.4 R80, [R80] ;  /* 0x000000005050783b */ /* 0x000fee0000004200 */
[C---:B------:R-:W-:Y:S01]  /*2340*/  HMMA.16816.F16 R36, R128.reuse, R118, R36 ;  /* 0x000000768024723c */ /* 0x040fe20000000824 */
[----:B------:R-:W2:Y:S04]  /*2350*/  LDSM.16.MT88.4 R116, [R71] ;  /* 0x000000004774783b */ /* 0x000ea80000004200 */
[----:B------:R-:W-:Y:S03]  /*2360*/  LDSM.16.MT88.4 R68, [R68] ;  /* 0x000000004444783b */ /* 0x000fe60000004200 */
[C---:B------:R-:W-:Y:S08]  /*2370*/  HMMA.16816.F16 R38, R128.reuse, R112, R38 ;  /* 0x000000708026723c */ /* 0x040ff00000000826 */
[C---:B------:R-:W-:Y:S01]  /*2380*/  HMMA.16816.F16 R40, R128.reuse, R114, R40 ;  /* 0x000000728028723c */ /* 0x040fe20000000828 */
[----:B------:R-:W4:Y:S07]  /*2390*/  LDSM.16.MT88.4 R112, [R73] ;  /* 0x000000004970783b */ /* 0x000f2e0000004200 */
[C---:B------:R-:W-:Y:S08]  /*23a0*/  HMMA.16816.F16 R42, R128.reuse, R108, R42 ;  /* 0x0000006c802a723c */ /* 0x040ff0000000082a */
[C---:B------:R-:W-:Y:S01]  /*23b0*/  HMMA.16816.F16 R44, R128.reuse, R110, R44 ;  /* 0x0000006e802c723c */ /* 0x040fe2000000082c */
[----:B------:R-:W5:Y:S04]  /*23c0*/  LDSM.16.MT88.4 R108, [R75] ;  /* 0x000000004b6c783b */ /* 0x000f680000004200 */
[----:B------:R-:W-:Y:S03]  /*23d0*/  LDSM.16.MT88.4 R72, [R72] ;  /* 0x000000004848783b */ /* 0x000fe60000004200 */
[C---:B------:R-:W-:Y:S01]  /*23e0*/  HMMA.16816.F16 R48, R128.reuse, R98, R48 ;  /* 0x000000628030723c */ /* 0x040fe20000000830 */
[----:B------:R-:W1:Y:S07]  /*23f0*/  LDSM.16.MT88.4 R96, [R96] ;  /* 0x000000006060783b */ /* 0x000e6e0000004200 */
[C---:B------:R-:W-:Y:S01]  /*2400*/  HMMA.16816.F16 R52, R128.reuse, R94, R52 ;  /* 0x0000005e8034723c */ /* 0x040fe20000000834 */
[----:B------:R-:W2:Y:S07]  /*2410*/  LDSM.16.MT88.4 R92, [R92] ;  /* 0x000000005c5c783b */ /* 0x000eae0000004200 */
[C---:B------:R-:W-:Y:S01]  /*2420*/  HMMA.16816.F16 R140, R128.reuse, R90, R140 ;  /* 0x0000005a808c723c */ /* 0x040fe2000000088c */
[----:B------:R-:W2:Y:S07]  /*2430*/  LDSM.16.MT88.4 R88, [R88] ;  /* 0x000000005858783b */ /* 0x000eae0000004200 */
[C---:B------:R-:W-:Y:S01]  /*2440*/  HMMA.16816.F16 R30, R128.reuse, R138, R30 ;  /* 0x0000008a801e723c */ /* 0x040fe2000000081e */
[----:B------:R-:W2:Y:S07]  /*2450*/  LDSM.16.MT88.4 R136, [R136] ;  /* 0x000000008888783b */ /* 0x000eae0000004200 */
[C---:B------:R-:W-:Y:S08]  /*2460*/  HMMA.16816.F16 R32, R128.reuse, R132, R32 ;  /* 0x000000848020723c */ /* 0x040ff00000000820 */
[----:B------:R-:W-:Y:S08]  /*2470*/  HMMA.16816.F16 R28, R128, R134, R28 ;  /* 0x00000086801c723c */ /* 0x000ff0000000081c */
[C---:B-1----:R-:W-:Y:S08]  /*2480*/  HMMA.16816.F16 R54, R64.reuse, R104, R54 ;  /* 0x000000684036723c */ /* 0x042ff00000000836 */
[C---:B------:R-:W-:Y:S08]  /*2490*/  HMMA.16816.F16 R34, R64.reuse, R124, R34 ;  /* 0x0000007c4022723c */ /* 0x040ff00000000822 */
[C---:B------:R-:W-:Y:S08]  /*24a0*/  HMMA.16816.F16 R36, R64.reuse, R126, R36 ;  /* 0x0000007e4024723c */ /* 0x040ff00000000824 */
[C---:B---3--:R-:W-:Y:S08]  /*24b0*/  HMMA.16816.F16 R38, R64.reuse, R120, R38 ;  /* 0x000000784026723c */ /* 0x048ff00000000826 */
[C---:B------:R-:W-:Y:S08]  /*24c0*/  HMMA.16816.F16 R40, R64.reuse, R122, R40 ;  /* 0x0000007a4028723c */ /* 0x040ff00000000828 */
[C---:B--2---:R-:W-:Y:S08]  /*24d0*/  HMMA.16816.F16 R42, R64.reuse, R116, R42 ;  /* 0x00000074402a723c */ /* 0x044ff0000000082a */
[C---:B------:R-:W-:Y:S08]  /*24e0*/  HMMA.16816.F16 R44, R64.reuse, R118, R44 ;  /* 0x00000076402c723c */ /* 0x040ff0000000082c */
[C---:B----4-:R-:W-:Y:S08]  /*24f0*/  HMMA.16816.F16 R46, R64.reuse, R112, R46 ;  /* 0x00000070402e723c */ /* 0x050ff0000000082e */
[C---:B------:R-:W-:Y:S08]  /*2500*/  HMMA.16816.F16 R48, R64.reuse, R114, R48 ;  /* 0x000000724030723c */ /* 0x040ff00000000830 */
[C---:B-----5:R-:W-:Y:S08]  /*2510*/  HMMA.16816.F16 R50, R64.reuse, R108, R50 ;  /* 0x0000006c4032723c */ /* 0x060ff00000000832 */
[C---:B------:R-:W-:Y:S08]  /*2520*/  HMMA.16816.F16 R52, R64.reuse, R110, R52 ;  /* 0x0000006e4034723c */ /* 0x040ff00000000834 */
        /* <DEDUP_REMOVED lines=20> */
[----:B------:R-:W-:Y:S01]  /*2670*/  HMMA.16816.F16 R28, R64, R138, R28 ;  /* 0x0000008a401c723c */ /* 0x000fe2000000081c */
[----:B------:R-:W-:Y:S10]  /*2680*/  @!UPT UIADD3 URZ, URZ, URZ, URZ ;  /* 0x0000003f3f3ff290 */ /* 0x000ff4000fffe03f */
[----:B------:R-:W-:Y:S11]  /*2690*/  BRA `(.L_x_25) ;  /* 0x000015d000007947 */ /* 0x000ff60003800000 */
.L_x_24:
[----:B------:R-:W-:-:S04]  /*26a0*/  IADD3 R62, R12, 0x1, RZ ;  /* 0x000000010c3e7810 */ /* 0x000fc80007ffe0ff */
[----:B------:R-:W-:-:S13]  /*26b0*/  ISETP.GE.AND P0, PT, R62, R21, PT ;  /* 0x000000153e00720c */ /* 0x000fda0003f06270 */
[----:B------:R-:W-:Y:S05]  /*26c0*/  @!P0 BRA `(.L_x_26) ;  /* 0x0000002000008947 */ /* 0x000fea0003800000 */
[----:B------:R-:W-:-:S04]  /*26d0*/  DEPBAR.LE SB0, 0x0 ;  /* 0x000080000000791a */ /* 0x000fc80000000000 */
[----:B------:R-:W-:Y:S05]  /*26e0*/  BRA `(.L_x_25) ;  /* 0x0000158000007947 */ /* 0x000fea0003800000 */
.L_x_26:
[----:B------:R-:W-:Y:S01]  /*26f0*/  ISETP.GT.AND P0, PT, R0, 0xff, PT ;  /* 0x000000ff0000780c */ /* 0x000fe20003f04270 */
[----:B------:R-:W-:-:S12]  /*2700*/  BSSY B0, `(.L_x_27) ;  /* 0x00000a6000007945 */ /* 0x000fd80003800000 */
[----:B------:R-:W-:Y:S05]  /*2710*/  @P0 BRA `(.L_x_28) ;  /* 0x00000a4000000947 */ /* 0x000fea0003800000 */
[----:B------:R-:W-:Y:S01]  /*2720*/  ISETP.NE.AND P0, PT, R24, RZ, PT ;  /* 0x000000ff1800720c */ /* 0x000fe20003f05270 */
[----:B------:R-:W-:Y:S01]  /*2730*/  IMAD.MOV.U32 R75, RZ, RZ, 0x1400 ;  /* 0x00001400ff4b7424 */ /* 0x000fe200078e00ff */
[----:B------:R-:W-:Y:S01]  /*2740*/  LOP3.LUT R56, R62, 0x1, RZ, 0xc0, !PT ;  /* 0x000000013e387812 */ /* 0x000fe200078ec0ff */
[----:B------:R-:W-:Y:S01]  /*2750*/  BSSY B1, `(.L_x_29) ;  /* 0x000003d000017945 */ /* 0x000fe20003800000 */
[----:B------:R-:W-:-:S03]  /*2760*/  IMAD.MOV.U32 R63, RZ, RZ, R0 ;  /* 0x000000ffff3f7224 */ /* 0x000fc600078e0000 */
[----:B------:R-:W-:-:S06]  /*2770*/  IMAD R75, R56, R75, 0x80 ;  /* 0x00000080384b7424 */ /* 0x000fcc00078e024b */
[----:B------:R-:W-:Y:S05]  /*2780*/  @!P0 BRA `(.L_x_30) ;  /* 0x0000039000008947 */ /* 0x000fea0003800000 */
[----:B------:R-:W-:Y:S01]  /*2790*/  IMAD R59, R62, 0x20, R5 ;  /* 0x000000203e3b7824 */ /* 0x000fe200078e0205 */
[----:B------:R-:W-:Y:S01]  /*27a0*/  BSSY B2, `(.L_x_31) ;  /* 0x0000010000027945 */ /* 0x000fe20003800000 */
[----:B------:R-:W-:-:S03]  /*27b0*/  ISETP.NE.AND P1, PT, R24, 0x1, PT ;  /* 0x000000011800780c */ /* 0x000fc60003f25270 */
[----:B------:R-:W-:-:S04]  /*27c0*/  ISETP.GE.AND P0, PT, R59, c[0x0][0x180], PT ;  /* 0x000060003b007a0c */ /* 0x000fc80003f06270 */
[----:B------:R-:W-:-:S13]  /*27d0*/  ISETP.GE.OR P0, PT, R15, c[0x0][0x178], P0 ;  /* 0x00005e000f007a0c */ /* 0x000fda0000706670 */
[----:B------:R-:W-:Y:S05]  /*27e0*/  @P0 BRA `(.L_x_32) ;  /* 0x000000b000000947 */ /* 0x000fea0003800000 */
[----:B------:R-:W-:Y:S01]  /*27f0*/  SHF.R.S32.HI R57, RZ, 0x1f, R59 ;  /* 0x0000001fff397819 */ /* 0x000fe2000001143b */
[----:B------:R-:W-:Y:S01]  /*2800*/  IMAD R58, R16, 0x28, R5 ;  /* 0x00000028103a7824 */ /* 0x000fe200078e0205 */
[----:B------:R-:W-:-:S04]  /*2810*/  IADD3 R59, P0, R26, R59, RZ ;  /* 0x0000003b1a3b7210 */ /* 0x000fc80007f1e0ff */
[----:B------:R-:W-:Y:S02]  /*2820*/  LEA.HI.X.SX32 R60, R26, R57, 0x1, P0 ;  /* 0x000000391a3c7211 */ /* 0x000fe400000f0eff */
[----:B------:R-:W-:-:S04]  /*2830*/  LEA R56, P0, R59, c[0x0][0x160], 0x1 ;  /* 0x000058003b387a11 */ /* 0x000fc800078008ff */
[----:B------:R-:W-:Y:S01]  /*2840*/  LEA.HI.X R57, R59, c[0x0][0x164], R60, 0x1, P0 ;  /* 0x000059003b397a11 */ /* 0x000fe200000f0c3c */
[----:B------:R-:W-:-:S05]  /*2850*/  IMAD R59, R58, 0x2, R75 ;  /* 0x000000023a3b7824 */ /* 0x000fca00078e024b */
[----:B------:R-:W-:Y:S01]  /*2860*/  @!PT LDS RZ, [RZ] ;  /* 0x00000000fffff984 */ /* 0x000fe20000000800 */
[----:B------:R-:W-:Y:S01]  /*2870*/  @!PT LDS RZ, [RZ] ;  /* 0x00000000fffff984 */ /* 0x000fe20000000800 */
[----:B------:R-:W-:Y:S01]  /*2880*/  @!PT LDS RZ, [RZ] ;  /* 0x00000000fffff984 */ /* 0x000fe20000000800 */
[----:B------:R1:W-:Y:S03]  /*2890*/  LDGSTS.E.128 [R59], [R56.64] ;  /* 0x00000000383b7fae */ /* 0x0003e6000b921c44 */
.L_x_32:
[----:B------:R-:W-:Y:S05]  /*28a0*/  BSYNC B2 ;  /* 0x0000000000027941 */ /* 0x000fea0003800000 */
.L_x_31:
[----:B------:R-:W-:Y:S01]  /*28b0*/  IADD3 R63, R0, 0x20, RZ ;  /* 0x00000020003f7810 */ /* 0x000fe20007ffe0ff */
[----:B------:R-:W-:Y:S05]  /*28c0*/  @!P1 BRA `(.L_x_30) ;  /* 0x0000025000009947 */ /* 0x000fea0003800000 */
[----:B-1----:R-:W-:Y:S01]  /*28d0*/  IMAD R59, R62, 0x20, R7 ;  /* 0x000000203e3b7824 */ /* 0x002fe200078e0207 */
        /* <DEDUP_REMOVED lines=16> */
.L_x_34:
[----:B------:R-:W-:Y:S05]  /*29e0*/  BSYNC B2 ;  /* 0x0000000000027941 */ /* 0x000fea0003800000 */
.L_x_33:
[----:B------:R-:W-:Y:S01]  /*29f0*/  IADD3 R63, R0, 0x40, RZ ;  /* 0x00000040003f7810 */ /* 0x000fe20007ffe0ff */
[----:B------:R-:W-:Y:S05]  /*2a00*/  @!P1 BRA `(.L_x_30) ;  /* 0x0000011000009947 */ /* 0x000fea0003800000 */
[----:B-1----:R-:W-:Y:S02]  /*2a10*/  IMAD R59, R62, 0x20, R9 ;  /* 0x000000203e3b7824 */ /* 0x002fe400078e0209 */
[----:B------:R-:W-:-:S03]  /*2a20*/  IMAD.MOV.U32 R63, RZ, RZ, R11 ;  /* 0x000000ffff3f7224 */ /* 0x000fc600078e000b */
[----:B------:R-:W-:-:S04]  /*2a30*/  ISETP.GE.AND P0, PT, R59, c[0x0][0x180], PT ;  /* 0x000060003b007a0c */ /* 0x000fc80003f06270 */
[----:B------:R-:W-:-:S13]  /*2a40*/  ISETP.GE.OR P0, PT, R23, c[0x0][0x178], P0 ;  /* 0x00005e0017007a0c */ /* 0x000fda0000706670 */
[----:B------:R-:W-:Y:S05]  /*2a50*/  @P0 BRA `(.L_x_30) ;  /* 0x000000c000000947 */ /* 0x000fea0003800000 */
[----:B------:R-:W-:Y:S01]  /*2a60*/  SHF.R.S32.HI R57, RZ, 0x1f, R59 ;  /* 0x0000001fff397819 */ /* 0x000fe2000001143b */
[----:B------:R-:W-:Y:S01]  /*2a70*/  IMAD R58, R20, 0x28, R9 ;  /* 0x00000028143a7824 */ /* 0x000fe200078e0209 */
[----:B------:R-:W-:Y:S01]  /*2a80*/  IADD3 R59, P0, R4, R59, RZ ;  /* 0x0000003b043b7210 */ /* 0x000fe20007f1e0ff */
[----:B------:R-:W-:-:S03]  /*2a90*/  IMAD.MOV.U32 R63, RZ, RZ, R11 ;  /* 0x000000ffff3f7224 */ /* 0x000fc600078e000b */
        /* <DEDUP_REMOVED lines=8> */
.L_x_30:
[----:B------:R-:W-:Y:S05]  /*2b20*/  BSYNC B1 ;  /* 0x0000000000017941 */ /* 0x000fea0003800000 */
.L_x_29:
[----:B------:R-:W-:-:S13]  /*2b30*/  ISETP.GE.U32.AND P0, PT, R13, 0x60, PT ;  /* 0x000000600d00780c */ /* 0x000fda0003f06070 */
[----:B------:R-:W-:Y:S05]  /*2b40*/  @!P0 BRA `(.L_x_28) ;  /* 0x0000061000008947 */ /* 0x000fea0003800000 */
[----:B------:R-:W-:-:S05]  /*2b50*/  IMAD.SHL.U32 R64, R63, 0x8, RZ ;  /* 0x000000083f407824 */ /* 0x000fca00078e00ff */
.L_x_37:
[C---:B-1----:R-:W-:Y:S01]  /*2b60*/  IADD3 R59, R64.reuse, 0x100, RZ ;  /* 0x00000100403b7810 */ /* 0x042fe20007ffe0ff */
[----:B------:R-:W-:Y:S01]  /*2b70*/  BSSY B1, `(.L_x_35) ;  /* 0x000005c000017945 */ /* 0x000fe20003800000 */
[C---:B------:R-:W-:Y:S02]  /*2b80*/  IADD3 R56, R63.reuse, 0x20, RZ ;  /* 0x000000203f387810 */ /* 0x040fe40007ffe0ff */
[----:B------:R-:W-:Y:S02]  /*2b90*/  SHF.R.S32.HI R58, RZ, 0x1f, R59 ;  /* 0x0000001fff3a7819 */ /* 0x000fe4000001143b */
[----:B------:R-:W-:Y:S02]  /*2ba0*/  SHF.R.S32.HI R57, RZ, 0x1f, R56 ;  /* 0x0000001fff397819 */ /* 0x000fe40000011438 */
[----:B------:R-:W-:Y:S02]  /*2bb0*/  IADD3 R61, R63, 0x40, RZ ;  /* 0x000000403f3d7810 */ /* 0x000fe40007ffe0ff */
[----:B------:R-:W-:-:S02]  /*2bc0*/  IADD3 R65, R64, 0x200, RZ ;  /* 0x0000020040417810 */ /* 0x000fc40007ffe0ff */
[----:B------:R-:W-:Y:S02]  /*2bd0*/  LEA.HI R60, R58, R59, RZ, 0x5 ;  /* 0x0000003b3a3c7211 */ /* 0x000fe400078f28ff */
[----:B------:R-:W-:Y:S02]  /*2be0*/  LEA.HI R58, R57, R56, RZ, 0x2 ;  /* 0x00000038393a7211 */ /* 0x000fe400078f10ff */
[----:B------:R-:W-:Y:S02]  /*2bf0*/  SHF.R.S32.HI R66, RZ, 0x1f, R61 ;  /* 0x0000001fff427819 */ /* 0x000fe4000001143d */
[----:B------:R-:W-:Y:S02]  /*2c00*/  SHF.R.S32.HI R57, RZ, 0x1f, R64 ;  /* 0x0000001fff397819 */ /* 0x000fe40000011440 */
[----:B------:R-:W-:Y:S02]  /*2c10*/  SHF.R.S32.HI R56, RZ, 0x1f, R65 ;  /* 0x0000001fff387819 */ /* 0x000fe40000011441 */
[----:B------:R-:W-:-:S02]  /*2c20*/  LOP3.LUT R60, R60, 0xffffffe0, RZ, 0xc0, !PT ;  /* 0xffffffe03c3c7812 */ /* 0x000fc400078ec0ff */
[----:B------:R-:W-:Y:S02]  /*2c30*/  LEA.HI R66, R66, R61, RZ, 0x2 ;  /* 0x0000003d42427211 */ /* 0x000fe400078f10ff */
[----:B------:R-:W-:Y:S01]  /*2c40*/  LEA.HI R57, R57, R64, RZ, 0x5 ;  /* 0x0000004039397211 */ /* 0x000fe200078f28ff */
[----:B------:R-:W-:Y:S01]  /*2c50*/  IMAD.IADD R69, R59, 0x1, -R60 ;  /* 0x000000013b457824 */ /* 0x000fe200078e0a3c */
[----:B------:R-:W-:Y:S02]  /*2c60*/  LEA.HI R61, R56, R65, RZ, 0x5 ;  /* 0x00000041383d7211 */ /* 0x000fe400078f28ff */
[----:B------:R-:W-:Y:S01]  /*2c70*/  SHF.R.S32.HI R56, RZ, 0x1f, R63 ;  /* 0x0000001fff387819 */ /* 0x000fe2000001143f */
[----:B------:R-:W-:Y:S01]  /*2c80*/  IMAD R72, R62, 0x20, R69 ;  /* 0x000000203e487824 */ /* 0x000fe200078e0245 */
[----:B------:R-:W-:Y:S02]  /*2c90*/  LOP3.LUT R57, R57, 0xffffffe0, RZ, 0xc0, !PT ;  /* 0xffffffe039397812 */ /* 0x000fe400078ec0ff */
[----:B------:R-:W-:-:S02]  /*2ca0*/  LOP3.LUT R60, R61, 0xffffffe0, RZ, 0xc0, !PT ;  /* 0xffffffe03d3c7812 */ /* 0x000fc400078ec0ff */
[----:B------:R-:W-:Y:S01]  /*2cb0*/  LEA.HI R56, R56, R63, RZ, 0x2 ;  /* 0x0000003f38387211 */ /* 0x000fe200078f10ff */
[----:B------:R-:W-:Y:S01]  /*2cc0*/  IMAD.IADD R61, R64, 0x1, -R57 ;  /* 0x00000001403d7824 */ /* 0x000fe200078e0a39 */
[----:B------:R-:W-:Y:S01]  /*2cd0*/  SHF.R.S32.HI R70, RZ, 0x2, R58 ;  /* 0x00000002ff467819 */ /* 0x000fe2000001143a */
[----:B------:R-:W-:Y:S01]  /*2ce0*/  IMAD.IADD R71, R65, 0x1, -R60 ;  /* 0x0000000141477824 */ /* 0x000fe200078e0a3c */
[----:B------:R-:W-:Y:S01]  /*2cf0*/  SHF.R.S32.HI R68, RZ, 0x2, R56 ;  /* 0x00000002ff447819 */ /* 0x000fe20000011438 */
[C---:B------:R-:W-:Y:S01]  /*2d00*/  IMAD R73, R62.reuse, 0x20, R61 ;  /* 0x000000203e497824 */ /* 0x040fe200078e023d */
[----:B------:R-:W-:Y:S01]  /*2d10*/  SHF.R.S32.HI R74, RZ, 0x2, R66 ;  /* 0x00000002ff4a7819 */ /* 0x000fe20000011442 */
[----:B------:R-:W-:Y:S01]  /*2d20*/  IMAD R77, R62, 0x20, R71 ;  /* 0x000000203e4d7824 */ /* 0x000fe200078e0247 */
[----:B------:R-:W-:Y:S01]  /*2d30*/  ISETP.GE.AND P0, PT, R72, c[0x0][0x180], PT ;  /* 0x0000600048007a0c */ /* 0x000fe20003f06270 */
[----:B------:R-:W-:Y:S01]  /*2d40*/  IMAD.IADD R58, R3, 0x1, R68 ;  /* 0x00000001033a7824 */ /* 0x000fe200078e0244 */
[----:B------:R-:W-:Y:S01]  /*2d50*/  ISETP.GE.AND P1, PT, R73, c[0x0][0x180], PT ;  /* 0x0000600049007a0c */ /* 0x000fe20003f26270 */
[----:B------:R-:W-:Y:S01]  /*2d60*/  IMAD.IADD R65, R3, 0x1, R70 ;  /* 0x0000000103417824 */ /* 0x000fe200078e0246 */
[----:B------:R-:W-:Y:S01]  /*2d70*/  ISETP.GE.AND P2, PT, R77, c[0x0][0x180], PT ;  /* 0x000060004d007a0c */ /* 0x000fe20003f46270 */
[----:B------:R-:W-:Y:S01]  /*2d80*/  IMAD.IADD R76, R3, 0x1, R74 ;  /* 0x00000001034c7824 */ /* 0x000fe200078e024a */
[----:B------:R-:W-:-:S02]  /*2d90*/  IADD3 R59, R64, 0x300, RZ ;  /* 0x00000300403b7810 */ /* 0x000fc40007ffe0ff */
[----:B------:R-:W-:Y:S02]  /*2da0*/  ISETP.GE.OR P1, PT, R58, c[0x0][0x178], P1 ;  /* 0x00005e003a007a0c */ /* 0x000fe40000f26670 */
[----:B------:R-:W-:Y:S02]  /*2db0*/  ISETP.GE.OR P0, PT, R65, c[0x0][0x178], P0 ;  /* 0x00005e0041007a0c */ /* 0x000fe40000706670 */
[----:B------:R-:W-:Y:S02]  /*2dc0*/  ISETP.GE.OR P2, PT, R76, c[0x0][0x178], P2 ;  /* 0x00005e004c007a0c */ /* 0x000fe40001746670 */
[----:B------:R-:W-:Y:S02]  /*2dd0*/  SHF.R.S32.HI R60, RZ, 0x1f, R59 ;  /* 0x0000001fff3c7819 */ /* 0x000fe4000001143b */
[----:B------:R-:W-:Y:S02]  /*2de0*/  IADD3 R56, R63, 0x60, RZ ;  /* 0x000000603f387810 */ /* 0x000fe40007ffe0ff */
[----:B------:R-:W-:-:S02]  /*2df0*/  LEA.HI R60, R60, R59, RZ, 0x5 ;  /* 0x0000003b3c3c7211 */ /* 0x000fc400078f28ff */
[----:B------:R-:W-:Y:S02]  /*2e00*/  SHF.R.S32.HI R57, RZ, 0x1f, R56 ;  /* 0x0000001fff397819 */ /* 0x000fe40000011438 */
[----:B------:R-:W-:Y:S01]  /*2e10*/  LOP3.LUT R60, R60, 0xffffffe0, RZ, 0xc0, !PT ;  /* 0xffffffe03c3c7812 */ /* 0x000fe200078ec0ff */
[----:B------:R-:W-:Y:S01]  /*2e20*/  @!P0 IMAD R66, R70, 0x28, R69 ;  /* 0x0000002846428824 */ /* 0x000fe200078e0245 */
[----:B------:R-:W-:Y:S01]  /*2e30*/  LEA.HI R67, R57, R56, RZ, 0x2 ;  /* 0x0000003839437211 */ /* 0x000fe200078f10ff */
[----:B------:R-:W-:Y:S02]  /*2e40*/  @!P1 IMAD R56, R58, c[0x0][0x180], RZ ;  /* 0x000060003a389a24 */ /* 0x000fe400078e02ff */
[----:B------:R-:W-:Y:S01]  /*2e50*/  @!P0 IMAD R57, R65, c[0x0][0x180], RZ ;  /* 0x0000600041398a24 */ /* 0x000fe200078e02ff */
[----:B------:R-:W-:Y:S01]  /*2e60*/  @!P2 SHF.R.S32.HI R65, RZ, 0x1f, R77 ;  /* 0x0000001fff41a819 */ /* 0x000fe2000001144d */
[----:B------:R-:W-:Y:S02]  /*2e70*/  @!P2 IMAD R58, R76, c[0x0][0x180], RZ ;  /* 0x000060004c3aaa24 */ /* 0x000fe400078e02ff */
[----:B------:R-:W-:Y:S01]  /*2e80*/  IMAD.IADD R79, R59, 0x1, -R60 ;  /* 0x000000013b4f7824 */ /* 0x000fe200078e0a3c */
[----:B------:R-:W-:Y:S01]  /*2e90*/  @!P0 SHF.R.S32.HI R60, RZ, 0x1f, R72 ;  /* 0x0000001fff3c8819 */ /* 0x000fe20000011448 */
[----:B------:R-:W-:Y:S01]  /*2ea0*/  @!P1 IMAD R59, R68, 0x28, R61 ;  /* 0x00000028443b9824 */ /* 0x000fe200078e023d */
[----:B------:R-:W-:Y:S01]  /*2eb0*/  @!P1 SHF.R.S32.HI R61, RZ, 0x1f, R73 ;  /* 0x0000001fff3d9819 */ /* 0x000fe20000011449 */
[----:B------:R-:W-:Y:S01]  /*2ec0*/  @!P2 IMAD R68, R74, 0x28, R71 ;  /* 0x000000284a44a824 */ /* 0x000fe200078e0247 */
[----:B------:R-:W-:-:S02]  /*2ed0*/  @!P0 IADD3 R71, P4, R72, R57, RZ ;  /* 0x0000003948478210 */ /* 0x000fc40007f9e0ff */
[----:B------:R-:W-:Y:S02]  /*2ee0*/  @!P2 IADD3 R69, P5, R77, R58, RZ ;  /* 0x0000003a4d45a210 */ /* 0x000fe40007fbe0ff */
[----:B------:R-:W-:Y:S02]  /*2ef0*/  @!P1 IADD3 R73, P3, R73, R56, RZ ;  /* 0x0000003849499210 */ /* 0x000fe40007f7e0ff */
[----:B------:R-:W-:Y:S02]  /*2f00*/  @!P0 LEA.HI.X.SX32 R72, R57, R60, 0x1, P4 ;  /* 0x0000003c39488211 */ /* 0x000fe400020f0eff */
[----:B------:R-:W-:Y:S01]  /*2f10*/  @!P2 LEA.HI.X.SX32 R70, R58, R65, 0x1, P5 ;  /* 0x000000413a46a211 */ /* 0x000fe200028f0eff */
[----:B------:R-:W-:Y:S01]  /*2f20*/  @!P1 IMAD R65, R59, 0x2, R75 ;  /* 0x000000023b419824 */ /* 0x000fe200078e024b */
[----:B------:R-:W-:Y:S02]  /*2f30*/  @!P1 LEA.HI.X.SX32 R74, R56, R61, 0x1, P3 ;  /* 0x0000003d384a9211 */ /* 0x000fe400018f0eff */
[----:B------:R-:W-:-:S02]  /*2f40*/  @!P2 LEA R60, P5, R69, c[0x0][0x160], 0x1 ;  /* 0x00005800453caa11 */ /* 0x000fc400078a08ff */
[----:B------:R-:W-:Y:S02]  /*2f50*/  @!P1 LEA R56, P3, R73, c[0x0][0x160], 0x1 ;  /* 0x0000580049389a11 */ /* 0x000fe400078608ff */
[----:B------:R-:W-:Y:S02]  /*2f60*/  @!P0 LEA R58, P4, R71, c[0x0][0x160], 0x1 ;  /* 0x00005800473a8a11 */ /* 0x000fe400078808ff */
[----:B------:R-:W-:Y:S01]  /*2f70*/  @!P2 LEA.HI.X R61, R69, c[0x0][0x164], R70, 0x1, P5 ;  /* 0x00005900453daa11 */ /* 0x000fe200028f0c46 */
[----:B------:R-:W-:Y:S01]  /*2f80*/  @!P2 IMAD R69, R68, 0x2, R75 ;  /* 0x000000024445a824 */ /* 0x000fe200078e024b */
[----:B------:R-:W-:Y:S02]  /*2f90*/  @!P1 LEA.HI.X R57, R73, c[0x0][0x164], R74, 0x1, P3 ;  /* 0x0000590049399a11 */ /* 0x000fe400018f0c4a */
[----:B------:R-:W-:Y:S01]  /*2fa0*/  SHF.R.S32.HI R70, RZ, 0x2, R67 ;  /* 0x00000002ff467819 */ /* 0x000fe20000011443 */
[----:B------:R-:W-:Y:S01]  /*2fb0*/  @!P0 IMAD R67, R66, 0x2, R75 ;  /* 0x0000000242438824 */ /* 0x000fe200078e024b */
[----:B------:R-:W-:Y:S01]  /*2fc0*/  @!P0 LEA.HI.X R59, R71, c[0x0][0x164], R72, 0x1, P4 ;  /* 0x00005900473b8a11 */ /* 0x000fe200020f0c48 */
[----:B------:R-:W-:Y:S01]  /*2fd0*/  IMAD R71, R62, 0x20, R79 ;  /* 0x000000203e477824 */ /* 0x000fe200078e024f */
[----:B------:R-:W-:Y:S01]  /*2fe0*/  @!PT LDS RZ, [RZ] ;  /* 0x00000000fffff984 */ /* 0x000fe20000000800 */
[----:B------:R-:W-:Y:S01]  /*2ff0*/  @!PT LDS RZ, [RZ] ;  /* 0x00000000fffff984 */ /* 0x000fe20000000800 */
[----:B------:R-:W-:Y:S01]  /*3000*/  @!PT LDS RZ, [RZ] ;  /* 0x00000000fffff984 */ /* 0x000fe20000000800 */
[----:B------:R1:W-:Y:S01]  /*3010*/  @!P1 LDGSTS.E.128 [R65], [R56.64] ;  /* 0x0000000038419fae */ /* 0x0003e2000b921c44 */
[----:B------:R-:W-:-:S03]  /*3020*/  IMAD.IADD R66, R3, 0x1, R70 ;  /* 0x0000000103427824 */ /* 0x000fc600078e0246 */
[----:B------:R1:W-:Y:S01]  /*3030*/  @!P0 LDGSTS.E.128 [R67], [R58.64] ;  /* 0x000000003a438fae */ /* 0x0003e2000b921c44 */
[----:B------:R-:W-:Y:S02]  /*3040*/  ISETP.GE.AND P1, PT, R71, c[0x0][0x180], PT ;  /* 0x0000600047007a0c */ /* 0x000fe40003f26270 */
[C---:B------:R-:W-:Y:S01]  /*3050*/  ISETP.GE.AND P0, PT, R63.reuse, 0x80, PT ;  /* 0x000000803f00780c */ /* 0x040fe20003f06270 */
[----:B------:R1:W-:Y:S01]  /*3060*/  @!P2 LDGSTS.E.128 [R69], [R60.64] ;  /* 0x000000003c45afae */ /* 0x0003e2000b921c44 */
[----:B------:R-:W-:Y:S02]  /*3070*/  ISETP.GE.OR P1, PT, R66, c[0x0][0x178], P1 ;  /* 0x00005e0042007a0c */ /* 0x000fe40000f26670 */
[----:B------:R-:W-:-:S11]  /*3080*/  IADD3 R63, R63, 0x80, RZ ;  /* 0x000000803f3f7810 */ /* 0x000fd60007ffe0ff */
[----:B------:R-:W-:Y:S05]  /*3090*/  @P1 BRA `(.L_x_36) ;  /* 0x0000009000001947 */ /* 0x000fea0003800000 */
[----:B-1----:R-:W-:Y:S01]  /*30a0*/  IMAD R56, R66, c[0x0][0x180], RZ ;  /* 0x0000600042387a24 */ /* 0x002fe200078e02ff */
[----:B------:R-:W-:Y:S01]  /*30b0*/  SHF.R.S32.HI R57, RZ, 0x1f, R71 ;  /* 0x0000001fff397819 */ /* 0x000fe20000011447 */
[----:B------:R-:W-:-:S03]  /*30c0*/  IMAD R58, R70, 0x28, R79 ;  /* 0x00000028463a7824 */ /* 0x000fc600078e024f */
[----:B------:R-:W-:-:S04]  /*30d0*/  IADD3 R59, P1, R71, R56, RZ ;  /* 0x00000038473b7210 */ /* 0x000fc80007f3e0ff */
[----:B------:R-:W-:Y:S02]  /*30e0*/  LEA.HI.X.SX32 R60, R56, R57, 0x1, P1 ;  /* 0x00000039383c7211 */ /* 0x000fe400008f0eff */
[----:B------:R-:W-:-:S04]  /*30f0*/  LEA R56, P1, R59, c[0x0][0x160], 0x1 ;  /* 0x000058003b387a11 */ /* 0x000fc800078208ff */
[----:B------:R-:W-:Y:S01]  /*3100*/  LEA.HI.X R57, R59, c[0x0][0x164], R60, 0x1, P1 ;  /* 0x000059003b397a11 */ /* 0x000fe200008f0c3c */
[----:B------:R-:W-:-:S05]  /*3110*/  IMAD R59, R58, 0x2, R75 ;  /* 0x000000023a3b7824 */ /* 0x000fca00078e024b */
[----:B------:R1:W-:Y:S03]  /*3120*/  LDGSTS.E.128 [R59], [R56.64] ;  /* 0x00000000383b7fae */ /* 0x0003e6000b921c44 */
.L_x_36:
[----:B-1----:R-:W-:Y:S05]  /*3130*/  BSYNC B1 ;  /* 0x0000000000017941 */ /* 0x002fea0003800000 */
.L_x_35:
[----:B------:R-:W-:Y:S01]  /*3140*/  IADD3 R64, R64, 0x400, RZ ;  /* 0x0000040040407810 */ /* 0x000fe20007ffe0ff */
[----:B------:R-:W-:Y:S05]  /*3150*/  @!P0 BRA `(.L_x_37) ;  /* 0xfffffa0000008947 */ /* 0x000fea000383ffff */
.L_x_28:
[----:B------:R-:W-:Y:S05]  /*3160*/  BSYNC B0 ;  /* 0x0000000000007941 */ /* 0x000fea0003800000 */
.L_x_27:
[----:B------:R-:W-:Y:S01]  /*3170*/  ISETP.GT.AND P0, PT, R0, 0x3ff, PT ;  /* 0x000003ff0000780c */ /* 0x000fe20003f04270 */
[----:B------:R-:W-:-:S12]  /*3180*/  BSSY B0, `(.L_x_38) ;  /* 0x00000ac000007945 */ /* 0x000fd80003800000 */
[----:B------:R-:W-:Y:S05]  /*3190*/  @P0 BRA `(.L_x_39) ;  /* 0x00000aa000000947 */ /* 0x000fea0003800000 */
[----:B------:R-:W-:Y:S01]  /*31a0*/  ISETP.NE.AND P0, PT, R25, RZ, PT ;  /* 0x000000ff1900720c */ /* 0x000fe20003f05270 */
[----:B-1----:R-:W-:Y:S01]  /*31b0*/  IMAD.MOV.U32 R57, RZ, RZ, 0x4200 ;  /* 0x00004200ff397424 */ /* 0x002fe200078e00ff */
[----:B------:R-:W-:Y:S01]  /*31c0*/  IADD3 R78, R12, 0x1, RZ ;  /* 0x000000010c4e7810 */ /* 0x000fe20007ffe0ff */
[----:B------:R-:W-:Y:S01]  /*31d0*/  BSSY B1, `(.L_x_40) ;  /* 0x0000044000017945 */ /* 0x000fe20003800000 */
[----:B------:R-:W-:Y:S02]  /*31e0*/  IMAD.MOV.U32 R62, RZ, RZ, R0 ;  /* 0x000000ffff3e7224 */ /* 0x000fe400078e0000 */
[----:B------:R-:W-:-:S05]  /*31f0*/  LOP3.LUT R56, R78, 0x1, RZ, 0xc0, !PT ;  /* 0x000000014e387812 */ /* 0x000fca00078ec0ff */
[----:B------:R-:W-:Y:S02]  /*3200*/  IMAD R73, R56, R57, 0x2880 ;  /* 0x0000288038497424 */ /* 0x000fe400078e0239 */
[----:B------:R-:W-:Y:S05]  /*3210*/  @!P0 BRA `(.L_x_41) ;  /* 0x000003f000008947 */ /* 0x000fea0003800000 */
[----:B------:R-:W-:Y:S01]  /*3220*/  IMAD.IADD R56, R27, 0x1, R6 ;  /* 0x000000011b387824 */ /* 0x000fe200078e0206 */
[----:B------:R-:W-:Y:S01]  /*3230*/  BSSY B2, `(.L_x_42) ;  /* 0x0000012000027945 */ /* 0x000fe20003800000 */
[----:B------:R-:W-:Y:S01]  /*3240*/  IMAD R57, R78, 0x20, R169 ;  /* 0x000000204e397824 */ /* 0x000fe200078e02a9 */
[----:B------:R-:W-:Y:S02]  /*3250*/  ISETP.NE.AND P1, PT, R25, 0x1, PT ;  /* 0x000000011900780c */ /* 0x000fe40003f25270 */
[----:B------:R-:W-:-:S04]  /*3260*/  ISETP.GE.AND P0, PT, R56, c[0x0][0x17c], PT ;  /* 0x00005f0038007a0c */ /* 0x000fc80003f06270 */
[----:B------:R-:W-:-:S13]  /*3270*/  ISETP.GE.OR P0, PT, R57, c[0x0][0x180], P0 ;  /* 0x0000600039007a0c */ /* 0x000fda0000706670 */
[----:B------:R-:W-:Y:S05]  /*3280*/  @P0 BRA `(.L_x_43) ;  /* 0x000000c000000947 */ /* 0x000fea0003800000 */
[----:B------:R-:W-:Y:S01]  /*3290*/  IMAD R57, R57, c[0x0][0x17c], RZ ;  /* 0x00005f0039397a24 */ /* 0x000fe200078e02ff */
[----:B------:R-:W-:Y:S01]  /*32a0*/  SHF.R.S32.HI R60, RZ, 0x1f, R56 ;  /* 0x0000001fff3c7819 */ /* 0x000fe20000011438 */
[----:B------:R-:W-:-:S03]  /*32b0*/  IMAD R58, R169, 0x108, R6 ;  /* 0x00000108a93a7824 */ /* 0x000fc600078e0206 */
        /* <DEDUP_REMOVED lines=9> */
.L_x_43:
[----:B------:R-:W-:Y:S05]  /*3350*/  BSYNC B2 ;  /* 0x0000000000027941 */ /* 0x000fea0003800000 */
.L_x_42:
[----:B------:R-:W-:Y:S01]  /*3360*/  IADD3 R62, R0, 0x20, RZ ;  /* 0x00000020003e7810 */ /* 0x000fe20007ffe0ff */
[----:B------:R-:W-:Y:S05]  /*3370*/  @!P1 BRA `(.L_x_41) ;  /* 0x0000029000009947 */ /* 0x000fea0003800000 */
[----:B-1----:R-:W-:Y:S01]  /*3380*/  IMAD.IADD R56, R27, 0x1, R8 ;  /* 0x000000011b387824 */ /* 0x002fe200078e0208 */
        /* <DEDUP_REMOVED lines=18> */
.L_x_45:
[----:B------:R-:W-:Y:S05]  /*34b0*/  BSYNC B2 ;  /* 0x0000000000027941 */ /* 0x000fea0003800000 */
.L_x_44:
[----:B------:R-:W-:Y:S01]  /*34c0*/  IADD3 R62, R0, 0x40, RZ ;  /* 0x00000040003e7810 */ /* 0x000fe20007ffe0ff */
[----:B------:R-:W-:Y:S05]  /*34d0*/  @!P1 BRA `(.L_x_41) ;  /* 0x0000013000009947 */ /* 0x000fea0003800000 */
[----:B-1----:R-:W-:Y:S02]  /*34e0*/  IMAD.IADD R56, R27, 0x1, R10 ;  /* 0x000000011b387824 */ /* 0x002fe400078e020a */
[----:B------:R-:W-:Y:S02]  /*34f0*/  IMAD R57, R78, 0x20, R19 ;  /* 0x000000204e397824 */ /* 0x000fe400078e0213 */
[----:B------:R-:W-:Y:S01]  /*3500*/  IMAD.MOV.U32 R62, RZ, RZ, R11 ;  /* 0x000000ffff3e7224 */ /* 0x000fe200078e000b */
[----:B------:R-:W-:-:S04]  /*3510*/  ISETP.GE.AND P0, PT, R56, c[0x0][0x17c], PT ;  /* 0x00005f0038007a0c */ /* 0x000fc80003f06270 */
[----:B------:R-:W-:-:S13]  /*3520*/  ISETP.GE.OR P0, PT, R57, c[0x0][0x180], P0 ;  /* 0x0000600039007a0c */ /* 0x000fda0000706670 */
[----:B------:R-:W-:Y:S05]  /*3530*/  @P0 BRA `(.L_x_41) ;  /* 0x000000d000000947 */ /* 0x000fea0003800000 */
[----:B------:R-:W-:Y:S01]  /*3540*/  IMAD R57, R57, c[0x0][0x17c], RZ ;  /* 0x00005f0039397a24 */ /* 0x000fe200078e02ff */
[----:B------:R-:W-:Y:S01]  /*3550*/  SHF.R.S32.HI R60, RZ, 0x1f, R56 ;  /* 0x0000001fff3c7819 */ /* 0x000fe20000011438 */
[----:B------:R-:W-:Y:S02]  /*3560*/  IMAD R58, R19, 0x108, R10 ;  /* 0x00000108133a7824 */ /* 0x000fe400078e020a */
[----:B------:R-:W-:Y:S01]  /*3570*/  IMAD.MOV.U32 R62, RZ, RZ, R11 ;  /* 0x000000ffff3e7224 */ /* 0x000fe200078e000b */
        /* <DEDUP_REMOVED lines=9> */
.L_x_41:
[----:B------:R-:W-:Y:S05]  /*3610*/  BSYNC B1 ;  /* 0x0000000000017941 */ /* 0x000fea0003800000 */
.L_x_40:
[----:B------:R-:W-:-:S13]  /*3620*/  ISETP.GE.U32.AND P0, PT, R14, 0x60, PT ;  /* 0x000000600e00780c */ /* 0x000fda0003f06070 */
[----:B------:R-:W-:Y:S05]  /*3630*/  @!P0 BRA `(.L_x_39) ;  /* 0x0000060000008947 */ /* 0x000fea0003800000 */
.L_x_48:
[C---:B------:R-:W-:Y:S01]  /*3640*/  IADD3 R58, R62.reuse, 0x20, RZ ;  /* 0x000000203e3a7810 */ /* 0x040fe20007ffe0ff */
[C---:B-1----:R-:W-:Y:S01]  /*3650*/  IMAD.SHL.U32 R56, R62.reuse, 0x8, RZ ;  /* 0x000000083e387824 */ /* 0x042fe200078e00ff */
[----:B------:R-:W-:Y:S01]  /*3660*/  IADD3 R60, R62, 0x40, RZ ;  /* 0x000000403e3c7810 */ /* 0x000fe20007ffe0ff */
[----:B------:R-:W-:Y:S01]  /*3670*/  BSSY B1, `(.L_x_46) ;  /* 0x000005b000017945 */ /* 0x000fe20003800000 */
[----:B------:R-:W-:Y:S02]  /*3680*/  SHF.R.S32.HI R59, RZ, 0x1f, R58 ;  /* 0x0000001fff3b7819 */ /* 0x000fe4000001143a */
[----:B------:R-:W-:Y:S01]  /*3690*/  SHF.R.S32.HI R57, RZ, 0x1f, R56 ;  /* 0x0000001fff397819 */ /* 0x000fe20000011438 */
[----:B------:R-:W-:Y:S01]  /*36a0*/  IMAD.SHL.U32 R64, R60, 0x8, RZ ;  /* 0x000000083c407824 */ /* 0x000fe200078e00ff */
[----:B------:R-:W-:Y:S01]  /*36b0*/  LEA.HI R59, R59, R58, RZ, 0x5 ;  /* 0x0000003a3b3b7211 */ /* 0x000fe200078f28ff */
[----:B------:R-:W-:Y:S01]  /*36c0*/  IMAD.SHL.U32 R58, R58, 0x8, RZ ;  /* 0x000000083a3a7824 */ /* 0x000fe200078e00ff */
[----:B------:R-:W-:-:S02]  /*36d0*/  LEA.HI R57, R57, R56, RZ, 0x8 ;  /* 0x0000003839397211 */ /* 0x000fc400078f40ff */
[----:B------:R-:W-:Y:S02]  /*36e0*/  SHF.R.S32.HI R65, RZ, 0x1f, R64 ;  /* 0x0000001fff417819 */ /* 0x000fe40000011440 */
[----:B------:R-:W-:Y:S02]  /*36f0*/  SHF.R.S32.HI R61, RZ, 0x1f, R58 ;  /* 0x0000001fff3d7819 */ /* 0x000fe4000001143a */
[----:B------:R-:W-:Y:S02]  /*3700*/  LOP3.LUT R57, R57, 0xffffff00, RZ, 0xc0, !PT ;  /* 0xffffff0039397812 */ /* 0x000fe400078ec0ff */
[----:B------:R-:W-:Y:S02]  /*3710*/  LEA.HI R61, R61, R58, RZ, 0x8 ;  /* 0x0000003a3d3d7211 */ /* 0x000fe400078f40ff */
[----:B------:R-:W-:Y:S01]  /*3720*/  LEA.HI R65, R65, R64, RZ, 0x8 ;  /* 0x0000004041417211 */ /* 0x000fe200078f40ff */
[----:B------:R-:W-:Y:S01]  /*3730*/  IMAD.IADD R66, R56, 0x1, -R57 ;  /* 0x0000000138427824 */ /* 0x000fe200078e0a39 */
[----:B------:R-:W-:-:S02]  /*3740*/  SHF.R.S32.HI R63, RZ, 0x1f, R60 ;  /* 0x0000001fff3f7819 */ /* 0x000fc4000001143c */
[----:B------:R-:W-:Y:S01]  /*3750*/  LOP3.LUT R61, R61, 0xffffff00, RZ, 0xc0, !PT ;  /* 0xffffff003d3d7812 */ /* 0x000fe200078ec0ff */
[----:B------:R-:W-:Y:S01]  /*3760*/  IMAD.IADD R71, R27, 0x1, R66 ;  /* 0x000000011b477824 */ /* 0x000fe200078e0242 */
[----:B------:R-:W-:Y:S02]  /*3770*/  LOP3.LUT R65, R65, 0xffffff00, RZ, 0xc0, !PT ;  /* 0xffffff0041417812 */ /* 0x000fe400078ec0ff */
[----:B------:R-:W-:Y:S01]  /*3780*/  SHF.R.S32.HI R57, RZ, 0x1f, R62 ;  /* 0x0000001fff397819 */ /* 0x000fe2000001143e */
[----:B------:R-:W-:Y:S01]  /*3790*/  IMAD.IADD R67, R58, 0x1, -R61 ;  /* 0x000000013a437824 */ /* 0x000fe200078e0a3d */
[----:B------:R-:W-:Y:S01]  /*37a0*/  LEA.HI R63, R63, R60, RZ, 0x5 ;  /* 0x0000003c3f3f7211 */ /* 0x000fe200078f28ff */
[----:B------:R-:W-:Y:S01]  /*37b0*/  IMAD.IADD R72, R64, 0x1, -R65 ;  /* 0x0000000140487824 */ /* 0x000fe200078e0a41 */
[----:B------:R-:W-:Y:S01]  /*37c0*/  LEA.HI R57, R57, R62, RZ, 0x5 ;  /* 0x0000003e39397211 */ /* 0x000fe200078f28ff */
[C---:B------:R-:W-:Y:S01]  /*37d0*/  IMAD.IADD R70, R27.reuse, 0x1, R67 ;  /* 0x000000011b467824 */ /* 0x040fe200078e0243 */
[----:B------:R-:W-:Y:S01]  /*37e0*/  SHF.R.S32.HI R64, RZ, 0x5, R59 ;  /* 0x00000005ff407819 */ /* 0x000fe2000001143b */
[----:B------:R-:W-:Y:S01]  /*37f0*/  IMAD.IADD R75, R27, 0x1, R72 ;  /* 0x000000011b4b7824 */ /* 0x000fe200078e0248 */
[----:B------:R-:W-:-:S02]  /*3800*/  SHF.R.S32.HI R69, RZ, 0x5, R63 ;  /* 0x00000005ff457819 */ /* 0x000fc4000001143f */
[----:B------:R-:W-:Y:S01]  /*3810*/  SHF.R.S32.HI R61, RZ, 0x5, R57 ;  /* 0x00000005ff3d7819 */ /* 0x000fe20000011439 */
[----:B------:R-:W-:Y:S01]  /*3820*/  IMAD R68, R78, 0x20, R64 ;  /* 0x000000204e447824 */ /* 0x000fe200078e0240 */
[----:B------:R-:W-:Y:S01]  /*3830*/  IADD3 R56, R62, 0x60, RZ ;  /* 0x000000603e387810 */ /* 0x000fe20007ffe0ff */
[----:B------:R-:W-:Y:S01]  /*3840*/  IMAD R74, R78, 0x20, R69 ;  /* 0x000000204e4a7824 */ /* 0x000fe200078e0245 */
[----:B------:R-:W-:Y:S01]  /*3850*/  ISETP.GE.AND P0, PT, R70, c[0x0][0x17c], PT ;  /* 0x00005f0046007a0c */ /* 0x000fe20003f06270 */
[----:B------:R-:W-:Y:S01]  /*3860*/  IMAD R63, R78, 0x20, R61 ;  /* 0x000000204e3f7824 */ /* 0x000fe200078e023d */
[----:B------:R-:W-:Y:S01]  /*3870*/  ISETP.GE.AND P2, PT, R75, c[0x0][0x17c], PT ;  /* 0x00005f004b007a0c */ /* 0x000fe20003f46270 */
[----:B------:R-:W-:Y:S01]  /*3880*/  IMAD.SHL.U32 R60, R56, 0x8, RZ ;  /* 0x00000008383c7824 */ /* 0x000fe200078e00ff */
[----:B------:R-:W-:Y:S02]  /*3890*/  ISETP.GE.AND P1, PT, R71, c[0x0][0x17c], PT ;  /* 0x00005f0047007a0c */ /* 0x000fe40003f26270 */
[----:B------:R-:W-:-:S02]  /*38a0*/  ISETP.GE.OR P0, PT, R68, c[0x0][0x180], P0 ;  /* 0x0000600044007a0c */ /* 0x000fc40000706670 */
[----:B------:R-:W-:Y:S02]  /*38b0*/  ISETP.GE.OR P2, PT, R74, c[0x0][0x180], P2 ;  /* 0x000060004a007a0c */ /* 0x000fe40001746670 */
[----:B------:R-:W-:Y:S02]  /*38c0*/  ISETP.GE.OR P1, PT, R63, c[0x0][0x180], P1 ;  /* 0x000060003f007a0c */ /* 0x000fe40000f26670 */
[----:B------:R-:W-:-:S04]  /*38d0*/  SHF.R.S32.HI R57, RZ, 0x1f, R60 ;  /* 0x0000001fff397819 */ /* 0x000fc8000001143c */
[----:B------:R-:W-:Y:S02]  /*38e0*/  LEA.HI R58, R57, R60, RZ, 0x8 ;  /* 0x0000003c393a7211 */ /* 0x000fe400078f40ff */
[----:B------:R-:W-:Y:S01]  /*38f0*/  SHF.R.S32.HI R57, RZ, 0x1f, R56 ;  /* 0x0000001fff397819 */ /* 0x000fe20000011438 */
[----:B------:R-:W-:Y:S01]  /*3900*/  @!P0 IMAD R64, R64, 0x108, R67 ;  /* 0x0000010840408824 */ /* 0x000fe200078e0243 */
[----:B------:R-:W-:Y:S01]  /*3910*/  LOP3.LUT R59, R58, 0xffffff00, RZ, 0xc0, !PT ;  /* 0xffffff003a3b7812 */ /* 0x000fe200078ec0ff */
[----:B------:R-:W-:Y:S01]  /*3920*/  @!P2 IMAD R58, R74, c[0x0][0x17c], RZ ;  /* 0x00005f004a3aaa24 */ /* 0x000fe200078e02ff */
[----:B------:R-:W-:Y:S01]  /*3930*/  LEA.HI R65, R57, R56, RZ, 0x5 ;  /* 0x0000003839417211 */ /* 0x000fe200078f28ff */
[----:B------:R-:W-:Y:S02]  /*3940*/  @!P0 IMAD R57, R68, c[0x0][0x17c], RZ ;  /* 0x00005f0044398a24 */ /* 0x000fe400078e02ff */
[----:B------:R-:W-:Y:S01]  /*3950*/  @!P1 IMAD R56, R63, c[0x0][0x17c], RZ ;  /* 0x00005f003f389a24 */ /* 0x000fe200078e02ff */
[----:B------:R-:W-:Y:S01]  /*3960*/  @!P2 SHF.R.S32.HI R63, RZ, 0x1f, R75 ;  /* 0x0000001fff3fa819 */ /* 0x000fe2000001144b */
        /* <DEDUP_REMOVED lines=21> */
[----:B------:R-:W-:Y:S01]  /*3ac0*/  IMAD.IADD R69, R27, 0x1, R76 ;  /* 0x000000011b457824 */ /* 0x000fe200078e024c */
[----:B------:R-:W-:Y:S01]  /*3ad0*/  @!PT LDS RZ, [RZ] ;  /* 0x00000000fffff984 */ /* 0x000fe20000000800 */
[----:B------:R-:W-:Y:S01]  /*3ae0*/  @!PT LDS RZ, [RZ] ;  /* 0x00000000fffff984 */ /* 0x000fe20000000800 */
[----:B------:R-:W-:Y:S01]  /*3af0*/  @!PT LDS RZ, [RZ] ;  /* 0x00000000fffff984 */ /* 0x000fe20000000800 */
[----:B------:R1:W-:Y:S01]  /*3b00*/  @!P1 LDGSTS.E.128 [R63], [R56.64] ;  /* 0x00000000383f9fae */ /* 0x0003e2000b921c44 */
[----:B------:R-:W-:-:S03]  /*3b10*/  IMAD R64, R78, 0x20, R68 ;  /* 0x000000204e407824 */ /* 0x000fc600078e0244 */
[----:B------:R1:W-:Y:S01]  /*3b20*/  @!P0 LDGSTS.E.128 [R65], [R58.64] ;  /* 0x000000003a418fae */ /* 0x0003e2000b921c44 */
[----:B------:R-:W-:Y:S02]  /*3b30*/  ISETP.GE.AND P1, PT, R69, c[0x0][0x17c], PT ;  /* 0x00005f0045007a0c */ /* 0x000fe40003f26270 */
[----:B------:R-:W-:Y:S01]  /*3b40*/  ISETP.GE.AND P0, PT, R62, 0x380, PT ;  /* 0x000003803e00780c */ /* 0x000fe20003f06270 */
        /* <DEDUP_REMOVED lines=13> */
.L_x_47:
[----:B-1----:R-:W-:Y:S05]  /*3c20*/  BSYNC B1 ;  /* 0x0000000000017941 */ /* 0x002fea0003800000 */
.L_x_46:
[----:B------:R-:W-:Y:S05]  /*3c30*/  @!P0 BRA `(.L_x_48) ;  /* 0xfffffa0000008947 */ /* 0x000fea000383ffff */
.L_x_39:
[----:B------:R-:W-:Y:S05]  /*3c40*/  BSYNC B0 ;  /* 0x0000000000007941 */ /* 0x000fea0003800000 */
.L_x_38:
[----:B------:R-:W0:Y:S01]  /*3c50*/  LDGDEPBAR ;  /* 0x00000000000079af */ /* 0x000e220000000000 */
[----:B------:R-:W-:-:S05]  /*3c60*/  DEPBAR.LE SB0, 0x0 ;  /* 0x000080000000791a */ /* 0x000fca0000000000 */
.L_x_25:
[----:B------:R-:W-:Y:S02]  /*3c70*/  WARPSYNC 0xffffffff ;  /* 0xffffffff00007948 */ /* 0x000fe40003800000 */
[----:B------:R-:W-:Y:S01]  /*3c80*/  IADD3 R12, R12, 0x1, RZ ;  /* 0x000000010c0c7810 */ /* 0x000fe20007ffe0ff */
[----:B------:R-:W-:Y:S03]  /*3c90*/  BAR.SYNC.DEFER_BLOCKING 0x0 ;  /* 0x0000000000007b1d */ /* 0x000fe60000010000 */
[----:B------:R-:W-:-:S13]  /*3ca0*/  ISETP.GE.AND P0, PT, R12, R21, PT ;  /* 0x000000150c00720c */ /* 0x000fda0003f06270 */
[----:B------:R-:W-:Y:S01]  /*3cb0*/  @P0 CALL.REL.NOINC `(.L_x_23) ;  /* 0x0000001000000944 */ /* 0x000fe20003c00000 */
[----:B------:R-:W-:Y:S05]  /*3cc0*/  BRA `(.L_x_49) ;  /* 0xffffde4000007947 */ /* 0x000fea000383ffff */
.L_x_23:
[----:B------:R-:W-:-:S13]  /*3cd0*/  ISETP.GE.AND P0, PT, R0, 0x20, PT ;  /* 0x000000200000780c */ /* 0x000fda0003f06270 */
[----:B------:R-:W-:Y:S05]  /*3ce0*/  @!P0 EXIT ;  /* 0x000000000000894d */ /* 0x000fea0003800000 */
[----:B------:R-:W-:Y:S02]  /*3cf0*/  IADD3 R0, R169, -0x1, RZ ;  /* 0xffffffffa9007810 */ /* 0x000fe40007ffe0ff */
[C---:B------:R-:W-:Y:S02]  /*3d00*/  IADD3 R2, R27.reuse, 0x10, RZ ;  /* 0x000000101b027810 */ /* 0x040fe40007ffe0ff */
[C---:B------:R-:W-:Y:S01]  /*3d10*/  IADD3 R8, R27.reuse, 0x20, RZ ;  /* 0x000000201b087810 */ /* 0x040fe20007ffe0ff */
[----:B------:R-:W-:Y:S01]  /*3d20*/  IMAD R3, R0, 0x15, R3 ;  /* 0x0000001500037824 */ /* 0x000fe200078e0203 */
[C---:B------:R-:W-:Y:S02]  /*3d30*/  IADD3 R10, R27.reuse, 0x30, RZ ;  /* 0x000000301b0a7810 */ /* 0x040fe40007ffe0ff */
[----:B------:R-:W-:Y:S02]  /*3d40*/  IADD3 R11, R27, 0x40, RZ ;  /* 0x000000401b0b7810 */ /* 0x000fe40007ffe0ff */
[----:B------:R-:W-:-:S04]  /*3d50*/  ISETP.GE.AND P0, PT, R3, c[0x0][0x178], PT ;  /* 0x00005e0003007a0c */ /* 0x000fc80003f06270 */
[----:B------:R-:W-:Y:S02]  /*3d60*/  ISETP.GE.OR P2, PT, R27, c[0x0][0x17c], P0 ;  /* 0x00005f001b007a0c */ /* 0x000fe40000746670 */
[----:B------:R-:W-:Y:S02]  /*3d70*/  ISETP.GE.OR P3, PT, R2, c[0x0][0x17c], P0 ;  /* 0x00005f0002007a0c */ /* 0x000fe40000766670 */
[----:B------:R-:W-:-:S09]  /*3d80*/  ISETP.GE.OR P1, PT, R8, c[0x0][0x17c], P0 ;  /* 0x00005f0008007a0c */ /* 0x000fd20000726670 */
[----:B------:R-:W-:Y:S05]  /*3d90*/  @P2 BRA `(.L_x_50) ;  /* 0x0000015000002947 */ /* 0x000fea0003800000 */
[----:B------:R-:W2:Y:S01]  /*3da0*/  S2R R4, SR_LANEID ;  /* 0x0000000000047919 */ /* 0x000ea20000000000 */
[----:B------:R-:W-:Y:S01]  /*3db0*/  IMAD R0, R3, c[0x0][0x17c], RZ ;  /* 0x00005f0003007a24 */ /* 0x000fe200078e02ff */
[----:B------:R-:W-:Y:S01]  /*3dc0*/  SHF.R.S32.HI R5, RZ, 0x1f, R27 ;  /* 0x0000001fff057819 */ /* 0x000fe2000001141b */
[----:B------:R-:W-:Y:S01]  /*3dd0*/  IMAD.MOV.U32 R9, RZ, RZ, c[0x0][0x17c] ;  /* 0x00005f00ff097624 */ /* 0x000fe200078e00ff */
[----:B------:R-:W-:Y:S02]  /*3de0*/  WARPSYNC 0xffffffff ;  /* 0xffffffff00007948 */ /* 0x000fe40003800000 */
[----:B------:R-:W-:Y:S02]  /*3df0*/  IADD3 R6, P2, R27, R0, RZ ;  /* 0x000000001b067210 */ /* 0x000fe40007f5e0ff */
[----:B------:R-:W-:Y:S02]  /*3e00*/  SHF.R.U32.HI R9, RZ, 0x1, R9 ;  /* 0x00000001ff097819 */ /* 0x000fe40000011609 */
[----:B------:R-:W-:Y:S01]  /*3e10*/  LEA.HI.X.SX32 R15, R0, R5, 0x1, P2 ;  /* 0x00000005000f7211 */ /* 0x000fe200010f0eff */
[----:B------:R-:W-:Y:S01]  /*3e20*/  IMAD.MOV.U32 R5, RZ, RZ, RZ ;  /* 0x000000ffff057224 */ /* 0x000fe200078e00ff */
[----:B------:R-:W-:-:S02]  /*3e30*/  LEA R13, P2, R6, c[0x0][0x170], 0x1 ;  /* 0x00005c00060d7a11 */ /* 0x000fc400078408ff */
[----:B--2---:R-:W-:Y:S02]  /*3e40*/  SHF.R.U32.HI R7, RZ, 0x2, R4 ;  /* 0x00000002ff077819 */ /* 0x004fe40000011604 */
[----:B------:R-:W-:-:S05]  /*3e50*/  LOP3.LUT R4, R4, 0x3, RZ, 0xc0, !PT ;  /* 0x0000000304047812 */ /* 0x000fca00078ec0ff */
[----:B------:R-:W-:Y:S01]  /*3e60*/  IMAD.WIDE.U32 R4, R7, R9, R4 ;  /* 0x0000000907047225 */ /* 0x000fe200078e0004 */
[----:B------:R-:W-:-:S04]  /*3e70*/  LEA.HI.X R7, R6, c[0x0][0x174], R15, 0x1, P2 ;  /* 0x00005d0006077a11 */ /* 0x000fc800010f0c0f */
[----:B------:R-:W-:-:S04]  /*3e80*/  LEA R6, P2, R4, R13, 0x2 ;  /* 0x0000000d04067211 */ /* 0x000fc800078410ff */
[----:B------:R-:W-:-:S05]  /*3e90*/  LEA.HI.X R7, R4, R7, R5, 0x2, P2 ;  /* 0x0000000704077211 */ /* 0x000fca00010f1405 */
[----:B------:R-:W-:Y:S01]  /*3ea0*/  IMAD.WIDE.U32 R4, R9, 0x20, R6 ;  /* 0x0000002009047825 */ /* 0x000fe200078e0006 */
[----:B------:R2:W-:Y:S04]  /*3eb0*/  STG.E [R6.64], R34 ;  /* 0x0000002206007986 */ /* 0x0005e8000c101904 */
[----:B------:R2:W-:Y:S04]  /*3ec0*/  STG.E [R4.64], R35 ;  /* 0x0000002304007986 */ /* 0x0005e8000c101904 */
[----:B------:R2:W-:Y:S04]  /*3ed0*/  STG.E [R6.64+0x10], R36 ;  /* 0x0000102406007986 */ /* 0x0005e8000c101904 */
[----:B------:R2:W-:Y:S02]  /*3ee0*/  STG.E [R4.64+0x10], R37 ;  /* 0x0000102504007986 */ /* 0x0005e4000c101904 */
.L_x_50:
[----:B------:R-:W-:Y:S05]  /*3ef0*/  @P3 BRA `(.L_x_51) ;  /* 0x0000015000003947 */ /* 0x000fea0003800000 */
[----:B--2---:R-:W2:Y:S01]  /*3f00*/  S2R R4, SR_LANEID ;  /* 0x0000000000047919 */ /* 0x004ea20000000000 */
[----:B------:R-:W-:Y:S01]  /*3f10*/  IMAD R13, R3, c[0x0][0x17c], RZ ;  /* 0x00005f00030d7a24 */ /* 0x000fe200078e02ff */
[----:B------:R-:W-:Y:S01]  /*3f20*/  SHF.R.S32.HI R0, RZ, 0x1f, R2 ;  /* 0x0000001fff007819 */ /* 0x000fe20000011402 */
[----:B------:R-:W-:Y:S01]  /*3f30*/  IMAD.MOV.U32 R5, RZ, RZ, c[0x0][0x17c] ;  /* 0x00005f00ff057624 */ /* 0x000fe200078e00ff */
[----:B------:R-:W-:Y:S02]  /*3f40*/  WARPSYNC 0xffffffff ;  /* 0xffffffff00007948 */ /* 0x000fe40003800000 */
[----:B------:R-:W-:-:S02]  /*3f50*/  IADD3 R2, P2, R13, R2, RZ ;  /* 0x000000020d027210 */ /* 0x000fc40007f5e0ff */
[----:B------:R-:W-:Y:S01]  /*3f60*/  SHF.R.U32.HI R15, RZ, 0x1, R5 ;  /* 0x00000001ff0f7819 */ /* 0x000fe20000011605 */
[----:B------:R-:W-:Y:S01]  /*3f70*/  IMAD.MOV.U32 R5, RZ, RZ, RZ ;  /* 0x000000ffff057224 */ /* 0x000fe200078e00ff */
[----:B------:R-:W-:Y:S02]  /*3f80*/  LEA.HI.X.SX32 R13, R13, R0, 0x1, P2 ;  /* 0x000000000d0d7211 */ /* 0x000fe400010f0eff */
[----:B------:R-:W-:Y:S02]  /*3f90*/  LEA R9, P2, R2, c[0x0][0x170], 0x1 ;  /* 0x00005c0002097a11 */ /* 0x000fe400078408ff */
        /* <DEDUP_REMOVED lines=11> */
.L_x_51:
[----:B------:R-:W-:Y:S05]  /*4050*/  @P1 BRA `(.L_x_52) ;  /* 0x0000015000001947 */ /* 0x000fea0003800000 */
[----:B--2---:R-:W2:Y:S01]  /*4060*/  S2R R4, SR_LANEID ;  /* 0x0000000000047919 */ /* 0x004ea20000000000 */
[----:B------:R-:W-:Y:S01]  /*4070*/  IMAD R13, R3, c[0x0][0x17c], RZ ;  /* 0x00005f00030d7a24 */ /* 0x000fe200078e02ff */
[----:B------:R-:W-:Y:S01]  /*4080*/  SHF.R.S32.HI R0, RZ, 0x1f, R8 ;  /* 0x0000001fff007819 */ /* 0x000fe20000011408 */
[----:B------:R-:W-:Y:S01]  /*4090*/  IMAD.MOV.U32 R2, RZ, RZ, c[0x0][0x17c] ;  /* 0x00005f00ff027624 */ /* 0x000fe200078e00ff */
[----:B------:R-:W-:Y:S01]  /*40a0*/  WARPSYNC 0xffffffff ;  /* 0xffffffff00007948 */ /* 0x000fe20003800000 */
[----:B------:R-:W-:Y:S01]  /*40b0*/  IMAD.MOV.U32 R5, RZ, RZ, RZ ;  /* 0x000000ffff057224 */ /* 0x000fe200078e00ff */
[----:B------:R-:W-:-:S02]  /*40c0*/  IADD3 R8, P1, R13, R8, RZ ;  /* 0x000000080d087210 */ /* 0x000fc40007f3e0ff */
[----:B------:R-:W-:Y:S02]  /*40d0*/  SHF.R.U32.HI R15, RZ, 0x1, R2 ;  /* 0x00000001ff0f7819 */ /* 0x000fe40000011602 */
        /* <DEDUP_REMOVED lines=13> */
.L_x_52:
[----:B------:R-:W-:Y:S02]  /*41b0*/  ISETP.GE.OR P6, PT, R10, c[0x0][0x17c], P0 ;  /* 0x00005f000a007a0c */ /* 0x000fe400007c6670 */
[----:B------:R-:W-:-:S02]  /*41c0*/  IADD3 R0, R27, 0x50, RZ ;  /* 0x000000501b007810 */ /* 0x000fc40007ffe0ff */
[C---:B------:R-:W-:Y:S02]  /*41d0*/  IADD3 R2, R27.reuse, 0x60, RZ ;  /* 0x000000601b027810 */ /* 0x040fe40007ffe0ff */
[C---:B------:R-:W-:Y:S02]  /*41e0*/  IADD3 R8, R27.reuse, 0x70, RZ ;  /* 0x000000701b087810 */ /* 0x040fe40007ffe0ff */
[----:B------:R-:W-:Y:S02]  /*41f0*/  IADD3 R9, R27, 0x80, RZ ;  /* 0x000000801b097810 */ /* 0x000fe40007ffe0ff */
[----:B------:R-:W-:Y:S02]  /*4200*/  ISETP.GE.OR P1, PT, R11, c[0x0][0x17c], P0 ;  /* 0x00005f000b007a0c */ /* 0x000fe40000726670 */
[----:B------:R-:W-:Y:S02]  /*4210*/  ISETP.GE.OR P2, PT, R0, c[0x0][0x17c], P0 ;  /* 0x00005f0000007a0c */ /* 0x000fe40000746670 */
[----:B------:R-:W-:-:S02]  /*4220*/  ISETP.GE.OR P3, PT, R2, c[0x0][0x17c], P0 ;  /* 0x00005f0002007a0c */ /* 0x000fc40000766670 */
[----:B------:R-:W-:Y:S02]  /*4230*/  ISETP.GE.OR P4, PT, R8, c[0x0][0x17c], P0 ;  /* 0x00005f0008007a0c */ /* 0x000fe40000786670 */
[----:B------:R-:W-:Y:S02]  /*4240*/  ISETP.GE.OR P5, PT, R9, c[0x0][0x17c], P0 ;  /* 0x00005f0009007a0c */ /* 0x000fe400007a6670 */
[C---:B------:R-:W-:Y:S02]  /*4250*/  IADD3 R12, R27.reuse, 0x90, RZ ;  /* 0x000000901b0c7810 */ /* 0x040fe40007ffe0ff */
[----:B------:R-:W-:Y:S01]  /*4260*/  IADD3 R13, R27, 0xa0, RZ ;  /* 0x000000a01b0d7810 */ /* 0x000fe20007ffe0ff */
[----:B------:R-:W-:Y:S05]  /*4270*/  @P6 BRA `(.L_x_53) ;  /* 0x0000015000006947 */ /* 0x000fea0003800000 */
[----:B--2---:R-:W2:Y:S01]  /*4280*/  S2R R4, SR_LANEID ;  /* 0x0000000000047919 */ /* 0x004ea20000000000 */
[----:B------:R-:W-:Y:S01]  /*4290*/  IMAD R17, R3, c[0x0][0x17c], RZ ;  /* 0x00005f0003117a24 */ /* 0x000fe200078e02ff */
[----:B------:R-:W-:Y:S01]  /*42a0*/  SHF.R.S32.HI R5, RZ, 0x1f, R10 ;  /* 0x0000001fff057819 */ /* 0x000fe2000001140a */
[----:B------:R-:W-:Y:S01]  /*42b0*/  IMAD.MOV.U32 R6, RZ, RZ, c[0x0][0x17c] ;  /* 0x00005f00ff067624 */ /* 0x000fe200078e00ff */
[----:B------:R-:W-:Y:S02]  /*42c0*/  WARPSYNC 0xffffffff ;  /* 0xffffffff00007948 */ /* 0x000fe40003800000 */
[----:B------:R-:W-:-:S02]  /*42d0*/  IADD3 R10, P6, R17, R10, RZ ;  /* 0x0000000a110a7210 */ /* 0x000fc40007fde0ff */
[----:B------:R-:W-:Y:S02]  /*42e0*/  SHF.R.U32.HI R19, RZ, 0x1, R6 ;  /* 0x00000001ff137819 */ /* 0x000fe40000011606 */
[----:B------:R-:W-:Y:S01]  /*42f0*/  LEA.HI.X.SX32 R17, R17, R5, 0x1, P6 ;  /* 0x0000000511117211 */ /* 0x000fe200030f0eff */
[----:B------:R-:W-:Y:S01]  /*4300*/  IMAD.MOV.U32 R5, RZ, RZ, RZ ;  /* 0x000000ffff057224 */ /* 0x000fe200078e00ff */
        /* <DEDUP_REMOVED lines=12> */
.L_x_53:
        /* <DEDUP_REMOVED lines=22> */
.L_x_54:
        /* <DEDUP_REMOVED lines=22> */
.L_x_55:
        /* <DEDUP_REMOVED lines=22> */
.L_x_56:
        /* <DEDUP_REMOVED lines=22> */
.L_x_57:
        /* <DEDUP_REMOVED lines=22> */
.L_x_58:
[----:B------:R-:W-:Y:S02]  /*4ab0*/  ISETP.GE.OR P6, PT, R12, c[0x0][0x17c], P0 ;  /* 0x00005f000c007a0c */ /* 0x000fe400007c6670 */
[----:B------:R-:W-:-:S02]  /*4ac0*/  IADD3 R0, R27, 0xb0, RZ ;  /* 0x000000b01b007810 */ /* 0x000fc40007ffe0ff */
[C---:B------:R-:W-:Y:S02]  /*4ad0*/  IADD3 R2, R27.reuse, 0xc0, RZ ;  /* 0x000000c01b027810 */ /* 0x040fe40007ffe0ff */
[C---:B------:R-:W-:Y:S02]  /*4ae0*/  IADD3 R8, R27.reuse, 0xd0, RZ ;  /* 0x000000d01b087810 */ /* 0x040fe40007ffe0ff */
[C---:B------:R-:W-:Y:S02]  /*4af0*/  IADD3 R9, R27.reuse, 0xe0, RZ ;  /* 0x000000e01b097810 */ /* 0x040fe40007ffe0ff */
[----:B------:R-:W-:Y:S02]  /*4b00*/  IADD3 R27, R27, 0xf0, RZ ;  /* 0x000000f01b1b7810 */ /* 0x000fe40007ffe0ff */
[----:B------:R-:W-:Y:S02]  /*4b10*/  ISETP.GE.OR P5, PT, R13, c[0x0][0x17c], P0 ;  /* 0x00005f000d007a0c */ /* 0x000fe400007a6670 */
[----:B------:R-:W-:-:S02]  /*4b20*/  ISETP.GE.OR P4, PT, R0, c[0x0][0x17c], P0 ;  /* 0x00005f0000007a0c */ /* 0x000fc40000786670 */
[----:B------:R-:W-:Y:S02]  /*4b30*/  ISETP.GE.OR P3, PT, R2, c[0x0][0x17c], P0 ;  /* 0x00005f0002007a0c */ /* 0x000fe40000766670 */
[----:B------:R-:W-:Y:S02]  /*4b40*/  ISETP.GE.OR P2, PT, R8, c[0x0][0x17c], P0 ;  /* 0x00005f0008007a0c */ /* 0x000fe40000746670 */
[----:B------:R-:W-:Y:S02]  /*4b50*/  ISETP.GE.OR P1, PT, R9, c[0x0][0x17c], P0 ;  /* 0x00005f0009007a0c */ /* 0x000fe40000726670 */
[----:B------:R-:W-:Y:S01]  /*4b60*/  ISETP.GE.OR P0, PT, R27, c[0x0][0x17c], P0 ;  /* 0x00005f001b007a0c */ /* 0x000fe20000706670 */
[----:B------:R-:W-:Y:S07]  /*4b70*/  @P6 BRA `(.L_x_59) ;  /* 0x0000015000006947 */ /* 0x000fee0003800000 */
        /* <DEDUP_REMOVED lines=21> */
.L_x_59:
        /* <DEDUP_REMOVED lines=22> */
.L_x_60:
        /* <DEDUP_REMOVED lines=22> */
.L_x_61:
        /* <DEDUP_REMOVED lines=22> */
.L_x_62:
        /* <DEDUP_REMOVED lines=22> */
.L_x_63:
        /* <DEDUP_REMOVED lines=22> */
.L_x_64:
[----:B------:R-:W-:Y:S05]  /*53b0*/  @P0 EXIT ;  /* 0x000000000000094d */ /* 0x000fea0003800000 */
[----:B------:R-:W3:Y:S01]  /*53c0*/  S2R R2, SR_LANEID ;  /* 0x0000000000027919 */ /* 0x000ee20000000000 */
[----:B------:R-:W-:Y:S01]  /*53d0*/  IMAD R3, R3, c[0x0][0x17c], RZ ;  /* 0x00005f0003037a24 */ /* 0x000fe200078e02ff */
[----:B------:R-:W-:Y:S01]  /*53e0*/  SHF.R.S32.HI R0, RZ, 0x1f, R27 ;  /* 0x0000001fff007819 */ /* 0x000fe2000001141b */
[----:B--2---:R-:W-:Y:S01]  /*53f0*/  IMAD.MOV.U32 R4, RZ, RZ, c[0x0][0x17c] ;  /* 0x00005f00ff047624 */ /* 0x004fe200078e00ff */
[----:B------:R-:W-:Y:S02]  /*5400*/  WARPSYNC 0xffffffff ;  /* 0xffffffff00007948 */ /* 0x000fe40003800000 */
[----:B------:R-:W-:-:S02]  /*5410*/  IADD3 R27, P0, R3, R27, RZ ;  /* 0x0000001b031b7210 */ /* 0x000fc40007f1e0ff */
[----:B------:R-:W-:Y:S02]  /*5420*/  SHF.R.U32.HI R9, RZ, 0x1, R4 ;  /* 0x00000001ff097819 */ /* 0x000fe40000011604 */
[----:B------:R-:W-:Y:S01]  /*5430*/  LEA.HI.X.SX32 R0, R3, R0, 0x1, P0 ;  /* 0x0000000003007211 */ /* 0x000fe200000f0eff */
[----:B------:R-:W-:Y:S01]  /*5440*/  IMAD.MOV.U32 R3, RZ, RZ, RZ ;  /* 0x000000ffff037224 */ /* 0x000fe200078e00ff */
[----:B------:R-:W-:Y:S02]  /*5450*/  LEA R7, P0, R27, c[0x0][0x170], 0x1 ;  /* 0x00005c001b077a11 */ /* 0x000fe400078008ff */
[----:B---3--:R-:W-:Y:S02]  /*5460*/  SHF.R.U32.HI R5, RZ, 0x2, R2 ;  /* 0x00000002ff057819 */ /* 0x008fe40000011602 */
[----:B------:R-:W-:-:S05]  /*5470*/  LOP3.LUT R2, R2, 0x3, RZ, 0xc0, !PT ;  /* 0x0000000302027812 */ /* 0x000fca00078ec0ff */
[----:B------:R-:W-:Y:S01]  /*5480*/  IMAD.WIDE.U32 R4, R5, R9, R2 ;  /* 0x0000000905047225 */ /* 0x000fe200078e0002 */
[----:B------:R-:W-:-:S04]  /*5490*/  LEA.HI.X R3, R27, c[0x0][0x174], R0, 0x1, P0 ;  /* 0x00005d001b037a11 */ /* 0x000fc800000f0c00 */
[----:B------:R-:W-:-:S04]  /*54a0*/  LEA R2, P0, R4, R7, 0x2 ;  /* 0x0000000704027211 */ /* 0x000fc800078010ff */
[----:B------:R-:W-:-:S05]  /*54b0*/  LEA.HI.X R3, R4, R3, R5, 0x2, P0 ;  /* 0x0000000304037211 */ /* 0x000fca00000f1405 */
[----:B------:R-:W-:Y:S01]  /*54c0*/  IMAD.WIDE.U32 R4, R9, 0x20, R2 ;  /* 0x0000002009047825 */ /* 0x000fe200078e0002 */
[----:B------:R-:W-:Y:S04]  /*54d0*/  STG.E [R2.64], R32 ;  /* 0x0000002002007986 */ /* 0x000fe8000c101904 */
[----:B------:R-:W-:Y:S04]  /*54e0*/  STG.E [R4.64], R33 ;  /* 0x0000002104007986 */ /* 0x000fe8000c101904 */
[----:B------:R-:W-:Y:S04]  /*54f0*/  STG.E [R2.64+0x10], R28 ;  /* 0x0000101c02007986 */ /* 0x000fe8000c101904 */
[----:B------:R-:W-:Y:S01]  /*5500*/  STG.E [R4.64+0x10], R29 ;  /* 0x0000101d04007986 */ /* 0x000fe2000c101904 */
[----:B------:R-:W-:Y:S05]  /*5510*/  EXIT ;  /* 0x000000000000794d */ /* 0x000fea0003800000 */
.L_x_65:
[----:B------:R-:W-:-:S00]  /*5520*/  BRA `(.L_x_65) ;  /* 0xfffffff000007947 */ /* 0x000fc0000383ffff */
[----:B------:R-:W-:-:S00]  /*5530*/  NOP ;  /* 0x0000000000007918 */ /* 0x000fc00000000000 */
        /* <DEDUP_REMOVED lines=12> */
.L_x_66:


//--------------------- .nv.shared.gemm_mma_kernel --------------------------
	.section	.nv.shared.gemm_mma_kernel,"aw",@nobits
	.sectionflags	@""
	.align	16
